//
// Generated by NVIDIA NVVM Compiler
//
// Compiler Build ID: CL-36424714
// Cuda compilation tools, release 13.0, V13.0.88
// Based on NVVM 20.0.0
//

.version 9.0
.target sm_100
.address_size 64

	// .globl	_Z13cudaMatrixAddPfS_S_

.visible .entry _Z13cudaMatrixAddPfS_S_(
	.param .u64 .ptr .align 1 _Z13cudaMatrixAddPfS_S__param_0,
	.param .u64 .ptr .align 1 _Z13cudaMatrixAddPfS_S__param_1,
	.param .u64 .ptr .align 1 _Z13cudaMatrixAddPfS_S__param_2
)
{
	.reg .pred 	%p<2>;
	.reg .b32 	%r<11>;
	.reg .b32 	%f<4>;
	.reg .b64 	%rd<11>;

	ld.param.u64 	%rd1, [_Z13cudaMatrixAddPfS_S__param_0];
	ld.param.u64 	%rd2, [_Z13cudaMatrixAddPfS_S__param_1];
	ld.param.u64 	%rd3, [_Z13cudaMatrixAddPfS_S__param_2];
	mov.u32 	%r2, %nctaid.x;
	mov.u32 	%r3, %nctaid.y;
	mov.u32 	%r4, %nctaid.z;
	mul.lo.s32 	%r5, %r2, %r3;
	mul.lo.s32 	%r6, %r5, %r4;
	mov.u32 	%r7, %ctaid.z;
	mov.u32 	%r8, %ctaid.y;
	mov.u32 	%r9, %ctaid.x;
	mad.lo.s32 	%r10, %r3, %r7, %r8;
	mad.lo.s32 	%r1, %r10, %r2, %r9;
	setp.ge.s32 	%p1, %r1, %r6;
	@%p1 bra 	$L__BB0_2;
	cvta.to.global.u64 	%rd4, %rd1;
	cvta.to.global.u64 	%rd5, %rd2;
	cvta.to.global.u64 	%rd6, %rd3;
	mul.wide.s32 	%rd7, %r1, 4;
	add.s64 	%rd8, %rd4, %rd7;
	ld.global.f32 	%f1, [%rd8];
	add.s64 	%rd9, %rd5, %rd7;
	ld.global.f32 	%f2, [%rd9];
	add.f32 	%f3, %f1, %f2;
	add.s64 	%rd10, %rd6, %rd7;
	st.global.f32 	[%rd10], %f3;
$L__BB0_2:
	ret;

}
	// .globl	_Z14cudaMatrixMultPfS_S_i
.visible .entry _Z14cudaMatrixMultPfS_S_i(
	.param .u64 .ptr .align 1 _Z14cudaMatrixMultPfS_S_i_param_0,
	.param .u64 .ptr .align 1 _Z14cudaMatrixMultPfS_S_i_param_1,
	.param .u64 .ptr .align 1 _Z14cudaMatrixMultPfS_S_i_param_2,
	.param .u32 _Z14cudaMatrixMultPfS_S_i_param_3
)
{
	.reg .pred 	%p<13>;
	.reg .b32 	%r<68>;
	.reg .b32 	%f<68>;
	.reg .b64 	%rd<65>;

	ld.param.u64 	%rd10, [_Z14cudaMatrixMultPfS_S_i_param_0];
	ld.param.u64 	%rd11, [_Z14cudaMatrixMultPfS_S_i_param_1];
	ld.param.u64 	%rd9, [_Z14cudaMatrixMultPfS_S_i_param_2];
	ld.param.u32 	%r39, [_Z14cudaMatrixMultPfS_S_i_param_3];
	cvta.to.global.u64 	%rd1, %rd11;
	cvta.to.global.u64 	%rd2, %rd10;
	mov.u32 	%r1, %nctaid.x;
	mov.u32 	%r40, %nctaid.y;
	mov.u32 	%r3, %ctaid.x;
	mov.u32 	%r41, %ctaid.y;
	setp.ge.u32 	%p1, %r3, %r1;
	setp.ge.u32 	%p2, %r41, %r40;
	or.pred  	%p3, %p1, %p2;
	@%p3 bra 	$L__BB1_14;
	setp.lt.s32 	%p4, %r39, 1;
	mov.f32 	%f67, 0f00000000;
	@%p4 bra 	$L__BB1_13;
	mul.lo.s32 	%r5, %r41, %r40;
	and.b32  	%r6, %r39, 7;
	setp.lt.u32 	%p5, %r39, 8;
	mov.f32 	%f67, 0f00000000;
	mov.b32 	%r66, 0;
	@%p5 bra 	$L__BB1_5;
	and.b32  	%r66, %r39, 2147483640;
	neg.s32 	%r64, %r66;
	add.s32 	%r63, %r1, %r3;
	shl.b32 	%r10, %r1, 3;
	shl.b32 	%r43, %r1, 1;
	add.s32 	%r62, %r3, %r43;
	mad.lo.s32 	%r61, %r1, 3, %r3;
	shl.b32 	%r44, %r1, 2;
	add.s32 	%r60, %r3, %r44;
	mad.lo.s32 	%r59, %r1, 5, %r3;
	mad.lo.s32 	%r58, %r1, 6, %r3;
	mad.lo.s32 	%r57, %r1, 7, %r3;
	mul.wide.u32 	%rd12, %r3, 4;
	add.s64 	%rd64, %rd1, %rd12;
	mul.wide.u32 	%rd13, %r5, 4;
	add.s64 	%rd14, %rd13, %rd2;
	add.s64 	%rd63, %rd14, 16;
	mov.f32 	%f67, 0f00000000;
	mul.wide.u32 	%rd29, %r10, 4;
$L__BB1_4:
	.pragma "nounroll";
	ld.global.f32 	%f17, [%rd63+-16];
	ld.global.f32 	%f18, [%rd64];
	fma.rn.f32 	%f19, %f17, %f18, %f67;
	ld.global.f32 	%f20, [%rd63+-12];
	mul.wide.u32 	%rd15, %r63, 4;
	add.s64 	%rd16, %rd1, %rd15;
	ld.global.f32 	%f21, [%rd16];
	fma.rn.f32 	%f22, %f20, %f21, %f19;
	ld.global.f32 	%f23, [%rd63+-8];
	mul.wide.u32 	%rd17, %r62, 4;
	add.s64 	%rd18, %rd1, %rd17;
	ld.global.f32 	%f24, [%rd18];
	fma.rn.f32 	%f25, %f23, %f24, %f22;
	ld.global.f32 	%f26, [%rd63+-4];
	mul.wide.u32 	%rd19, %r61, 4;
	add.s64 	%rd20, %rd1, %rd19;
	ld.global.f32 	%f27, [%rd20];
	fma.rn.f32 	%f28, %f26, %f27, %f25;
	ld.global.f32 	%f29, [%rd63];
	mul.wide.u32 	%rd21, %r60, 4;
	add.s64 	%rd22, %rd1, %rd21;
	ld.global.f32 	%f30, [%rd22];
	fma.rn.f32 	%f31, %f29, %f30, %f28;
	ld.global.f32 	%f32, [%rd63+4];
	mul.wide.u32 	%rd23, %r59, 4;
	add.s64 	%rd24, %rd1, %rd23;
	ld.global.f32 	%f33, [%rd24];
	fma.rn.f32 	%f34, %f32, %f33, %f31;
	ld.global.f32 	%f35, [%rd63+8];
	mul.wide.u32 	%rd25, %r58, 4;
	add.s64 	%rd26, %rd1, %rd25;
	ld.global.f32 	%f36, [%rd26];
	fma.rn.f32 	%f37, %f35, %f36, %f34;
	ld.global.f32 	%f38, [%rd63+12];
	mul.wide.u32 	%rd27, %r57, 4;
	add.s64 	%rd28, %rd1, %rd27;
	ld.global.f32 	%f39, [%rd28];
	fma.rn.f32 	%f67, %f38, %f39, %f37;
	add.s32 	%r64, %r64, 8;
	add.s32 	%r63, %r63, %r10;
	add.s32 	%r62, %r62, %r10;
	add.s32 	%r61, %r61, %r10;
	add.s32 	%r60, %r60, %r10;
	add.s32 	%r59, %r59, %r10;
	add.s32 	%r58, %r58, %r10;
	add.s32 	%r57, %r57, %r10;
	add.s64 	%rd64, %rd64, %rd29;
	add.s64 	%rd63, %rd63, 32;
	setp.ne.s32 	%p6, %r64, 0;
	@%p6 bra 	$L__BB1_4;
$L__BB1_5:
	setp.eq.s32 	%p7, %r6, 0;
	@%p7 bra 	$L__BB1_13;
	and.b32  	%r34, %r39, 3;
	setp.lt.u32 	%p8, %r6, 4;
	@%p8 bra 	$L__BB1_8;
	add.s32 	%r45, %r66, %r5;
	mul.wide.u32 	%rd30, %r45, 4;
	add.s64 	%rd31, %rd2, %rd30;
	ld.global.f32 	%f41, [%rd31];
	mad.lo.s32 	%r46, %r66, %r1, %r3;
	mul.wide.u32 	%rd32, %r46, 4;
	add.s64 	%rd33, %rd1, %rd32;
	ld.global.f32 	%f42, [%rd33];
	fma.rn.f32 	%f43, %f41, %f42, %f67;
	cvt.u64.u32 	%rd34, %r5;
	cvt.u64.u32 	%rd35, %r66;
	add.s64 	%rd36, %rd35, %rd34;
	shl.b64 	%rd37, %rd36, 2;
	add.s64 	%rd38, %rd2, %rd37;
	ld.global.f32 	%f44, [%rd38+4];
	add.s32 	%r47, %r46, %r1;
	mul.wide.u32 	%rd39, %r47, 4;
	add.s64 	%rd40, %rd1, %rd39;
	ld.global.f32 	%f45, [%rd40];
	fma.rn.f32 	%f46, %f44, %f45, %f43;
	ld.global.f32 	%f47, [%rd38+8];
	add.s32 	%r48, %r47, %r1;
	mul.wide.u32 	%rd41, %r48, 4;
	add.s64 	%rd42, %rd1, %rd41;
	ld.global.f32 	%f48, [%rd42];
	fma.rn.f32 	%f49, %f47, %f48, %f46;
	ld.global.f32 	%f50, [%rd38+12];
	add.s32 	%r49, %r48, %r1;
	mul.wide.u32 	%rd43, %r49, 4;
	add.s64 	%rd44, %rd1, %rd43;
	ld.global.f32 	%f51, [%rd44];
	fma.rn.f32 	%f67, %f50, %f51, %f49;
	add.s32 	%r66, %r66, 4;
$L__BB1_8:
	setp.eq.s32 	%p9, %r34, 0;
	@%p9 bra 	$L__BB1_13;
	setp.eq.s32 	%p10, %r34, 1;
	@%p10 bra 	$L__BB1_11;
	add.s32 	%r50, %r66, %r5;
	mul.wide.u32 	%rd45, %r50, 4;
	add.s64 	%rd46, %rd2, %rd45;
	ld.global.f32 	%f53, [%rd46];
	mad.lo.s32 	%r51, %r66, %r1, %r3;
	mul.wide.u32 	%rd47, %r51, 4;
	add.s64 	%rd48, %rd1, %rd47;
	ld.global.f32 	%f54, [%rd48];
	fma.rn.f32 	%f55, %f53, %f54, %f67;
	cvt.u64.u32 	%rd49, %r5;
	cvt.u64.u32 	%rd50, %r66;
	add.s64 	%rd51, %rd50, %rd49;
	shl.b64 	%rd52, %rd51, 2;
	add.s64 	%rd53, %rd2, %rd52;
	ld.global.f32 	%f56, [%rd53+4];
	add.s32 	%r52, %r51, %r1;
	mul.wide.u32 	%rd54, %r52, 4;
	add.s64 	%rd55, %rd1, %rd54;
	ld.global.f32 	%f57, [%rd55];
	fma.rn.f32 	%f67, %f56, %f57, %f55;
	add.s32 	%r66, %r66, 2;
$L__BB1_11:
	and.b32  	%r53, %r39, 1;
	setp.eq.b32 	%p11, %r53, 1;
	not.pred 	%p12, %p11;
	@%p12 bra 	$L__BB1_13;
	add.s32 	%r54, %r66, %r5;
	mul.wide.u32 	%rd56, %r54, 4;
	add.s64 	%rd57, %rd2, %rd56;
	ld.global.f32 	%f58, [%rd57];
	mad.lo.s32 	%r55, %r66, %r1, %r3;
	mul.wide.u32 	%rd58, %r55, 4;
	add.s64 	%rd59, %rd1, %rd58;
	ld.global.f32 	%f59, [%rd59];
	fma.rn.f32 	%f67, %f58, %f59, %f67;
$L__BB1_13:
	mad.lo.s32 	%r56, %r41, %r1, %r3;
	cvta.to.global.u64 	%rd60, %rd9;
	mul.wide.u32 	%rd61, %r56, 4;
	add.s64 	%rd62, %rd60, %rd61;
	st.global.f32 	[%rd62], %f67;
$L__BB1_14:
	ret;

}
	// .globl	_Z16Convolution2DGPUPfS_S_ii
.visible .entry _Z16Convolution2DGPUPfS_S_ii(
	.param .u64 .ptr .align 1 _Z16Convolution2DGPUPfS_S_ii_param_0,
	.param .u64 .ptr .align 1 _Z16Convolution2DGPUPfS_S_ii_param_1,
	.param .u64 .ptr .align 1 _Z16Convolution2DGPUPfS_S_ii_param_2,
	.param .u32 _Z16Convolution2DGPUPfS_S_ii_param_3,
	.param .u32 _Z16Convolution2DGPUPfS_S_ii_param_4
)
{
	.reg .pred 	%p<14>;
	.reg .b32 	%r<50>;
	.reg .b32 	%f<134>;
	.reg .b64 	%rd<25>;

	ld.param.u64 	%rd6, [_Z16Convolution2DGPUPfS_S_ii_param_0];
	ld.param.u64 	%rd7, [_Z16Convolution2DGPUPfS_S_ii_param_1];
	ld.param.u64 	%rd5, [_Z16Convolution2DGPUPfS_S_ii_param_2];
	ld.param.u32 	%r25, [_Z16Convolution2DGPUPfS_S_ii_param_3];
	ld.param.u32 	%r26, [_Z16Convolution2DGPUPfS_S_ii_param_4];
	cvta.to.global.u64 	%rd1, %rd7;
	cvta.to.global.u64 	%rd2, %rd6;
	mov.u32 	%r1, %ctaid.z;
	mov.u32 	%r2, %ctaid.y;
	mov.u32 	%r3, %ctaid.x;
	setp.lt.s32 	%p1, %r26, 1;
	mov.f32 	%f132, 0f00000000;
	@%p1 bra 	$L__BB2_16;
	mul.lo.s32 	%r4, %r26, %r1;
	and.b32  	%r5, %r26, 15;
	and.b32  	%r6, %r26, 7;
	and.b32  	%r7, %r26, 2147483632;
	and.b32  	%r8, %r26, 3;
	neg.s32 	%r9, %r7;
	mov.f32 	%f132, 0f00000000;
	mov.b32 	%r43, 0;
$L__BB2_2:
	setp.lt.u32 	%p2, %r26, 16;
	add.s32 	%r29, %r43, %r2;
	mad.lo.s32 	%r11, %r29, %r25, %r3;
	add.s32 	%r30, %r43, %r4;
	mul.lo.s32 	%r12, %r30, %r26;
	mov.b32 	%r48, 0;
	@%p2 bra 	$L__BB2_5;
	mov.u32 	%r44, %r12;
	mov.u32 	%r45, %r11;
	mov.u32 	%r46, %r9;
$L__BB2_4:
	.pragma "nounroll";
	mul.wide.s32 	%rd8, %r45, 4;
	add.s64 	%rd9, %rd2, %rd8;
	mul.wide.s32 	%rd10, %r44, 4;
	add.s64 	%rd11, %rd1, %rd10;
	ld.global.f32 	%f20, [%rd9];
	ld.global.f32 	%f21, [%rd11];
	fma.rn.f32 	%f22, %f20, %f21, %f132;
	ld.global.f32 	%f23, [%rd9+4];
	ld.global.f32 	%f24, [%rd11+4];
	fma.rn.f32 	%f25, %f23, %f24, %f22;
	ld.global.f32 	%f26, [%rd9+8];
	ld.global.f32 	%f27, [%rd11+8];
	fma.rn.f32 	%f28, %f26, %f27, %f25;
	ld.global.f32 	%f29, [%rd9+12];
	ld.global.f32 	%f30, [%rd11+12];
	fma.rn.f32 	%f31, %f29, %f30, %f28;
	ld.global.f32 	%f32, [%rd9+16];
	ld.global.f32 	%f33, [%rd11+16];
	fma.rn.f32 	%f34, %f32, %f33, %f31;
	ld.global.f32 	%f35, [%rd9+20];
	ld.global.f32 	%f36, [%rd11+20];
	fma.rn.f32 	%f37, %f35, %f36, %f34;
	ld.global.f32 	%f38, [%rd9+24];
	ld.global.f32 	%f39, [%rd11+24];
	fma.rn.f32 	%f40, %f38, %f39, %f37;
	ld.global.f32 	%f41, [%rd9+28];
	ld.global.f32 	%f42, [%rd11+28];
	fma.rn.f32 	%f43, %f41, %f42, %f40;
	ld.global.f32 	%f44, [%rd9+32];
	ld.global.f32 	%f45, [%rd11+32];
	fma.rn.f32 	%f46, %f44, %f45, %f43;
	ld.global.f32 	%f47, [%rd9+36];
	ld.global.f32 	%f48, [%rd11+36];
	fma.rn.f32 	%f49, %f47, %f48, %f46;
	ld.global.f32 	%f50, [%rd9+40];
	ld.global.f32 	%f51, [%rd11+40];
	fma.rn.f32 	%f52, %f50, %f51, %f49;
	ld.global.f32 	%f53, [%rd9+44];
	ld.global.f32 	%f54, [%rd11+44];
	fma.rn.f32 	%f55, %f53, %f54, %f52;
	ld.global.f32 	%f56, [%rd9+48];
	ld.global.f32 	%f57, [%rd11+48];
	fma.rn.f32 	%f58, %f56, %f57, %f55;
	ld.global.f32 	%f59, [%rd9+52];
	ld.global.f32 	%f60, [%rd11+52];
	fma.rn.f32 	%f61, %f59, %f60, %f58;
	ld.global.f32 	%f62, [%rd9+56];
	ld.global.f32 	%f63, [%rd11+56];
	fma.rn.f32 	%f64, %f62, %f63, %f61;
	ld.global.f32 	%f65, [%rd9+60];
	ld.global.f32 	%f66, [%rd11+60];
	fma.rn.f32 	%f132, %f65, %f66, %f64;
	add.s32 	%r46, %r46, 16;
	add.s32 	%r45, %r45, 16;
	add.s32 	%r44, %r44, 16;
	setp.ne.s32 	%p3, %r46, 0;
	mov.u32 	%r48, %r7;
	@%p3 bra 	$L__BB2_4;
$L__BB2_5:
	setp.eq.s32 	%p4, %r5, 0;
	@%p4 bra 	$L__BB2_15;
	add.s32 	%r31, %r5, -1;
	setp.lt.u32 	%p5, %r31, 7;
	@%p5 bra 	$L__BB2_8;
	add.s32 	%r32, %r11, %r48;
	add.s32 	%r33, %r48, %r12;
	mul.wide.s32 	%rd12, %r32, 4;
	add.s64 	%rd13, %rd2, %rd12;
	ld.global.f32 	%f68, [%rd13];
	mul.wide.s32 	%rd14, %r33, 4;
	add.s64 	%rd15, %rd1, %rd14;
	ld.global.f32 	%f69, [%rd15];
	fma.rn.f32 	%f70, %f68, %f69, %f132;
	ld.global.f32 	%f71, [%rd13+4];
	ld.global.f32 	%f72, [%rd15+4];
	fma.rn.f32 	%f73, %f71, %f72, %f70;
	ld.global.f32 	%f74, [%rd13+8];
	ld.global.f32 	%f75, [%rd15+8];
	fma.rn.f32 	%f76, %f74, %f75, %f73;
	ld.global.f32 	%f77, [%rd13+12];
	ld.global.f32 	%f78, [%rd15+12];
	fma.rn.f32 	%f79, %f77, %f78, %f76;
	ld.global.f32 	%f80, [%rd13+16];
	ld.global.f32 	%f81, [%rd15+16];
	fma.rn.f32 	%f82, %f80, %f81, %f79;
	ld.global.f32 	%f83, [%rd13+20];
	ld.global.f32 	%f84, [%rd15+20];
	fma.rn.f32 	%f85, %f83, %f84, %f82;
	ld.global.f32 	%f86, [%rd13+24];
	ld.global.f32 	%f87, [%rd15+24];
	fma.rn.f32 	%f88, %f86, %f87, %f85;
	ld.global.f32 	%f89, [%rd13+28];
	ld.global.f32 	%f90, [%rd15+28];
	fma.rn.f32 	%f132, %f89, %f90, %f88;
	add.s32 	%r48, %r48, 8;
$L__BB2_8:
	setp.eq.s32 	%p6, %r6, 0;
	@%p6 bra 	$L__BB2_15;
	add.s32 	%r34, %r6, -1;
	setp.lt.u32 	%p7, %r34, 3;
	@%p7 bra 	$L__BB2_11;
	add.s32 	%r35, %r11, %r48;
	add.s32 	%r36, %r48, %r12;
	mul.wide.s32 	%rd16, %r35, 4;
	add.s64 	%rd17, %rd2, %rd16;
	ld.global.f32 	%f92, [%rd17];
	mul.wide.s32 	%rd18, %r36, 4;
	add.s64 	%rd19, %rd1, %rd18;
	ld.global.f32 	%f93, [%rd19];
	fma.rn.f32 	%f94, %f92, %f93, %f132;
	ld.global.f32 	%f95, [%rd17+4];
	ld.global.f32 	%f96, [%rd19+4];
	fma.rn.f32 	%f97, %f95, %f96, %f94;
	ld.global.f32 	%f98, [%rd17+8];
	ld.global.f32 	%f99, [%rd19+8];
	fma.rn.f32 	%f100, %f98, %f99, %f97;
	ld.global.f32 	%f101, [%rd17+12];
	ld.global.f32 	%f102, [%rd19+12];
	fma.rn.f32 	%f132, %f101, %f102, %f100;
	add.s32 	%r48, %r48, 4;
$L__BB2_11:
	setp.eq.s32 	%p8, %r8, 0;
	@%p8 bra 	$L__BB2_15;
	setp.eq.s32 	%p9, %r8, 1;
	add.s32 	%r37, %r11, %r48;
	add.s32 	%r38, %r48, %r12;
	mul.wide.s32 	%rd20, %r37, 4;
	add.s64 	%rd3, %rd2, %rd20;
	ld.global.f32 	%f103, [%rd3];
	mul.wide.s32 	%rd21, %r38, 4;
	add.s64 	%rd4, %rd1, %rd21;
	ld.global.f32 	%f104, [%rd4];
	fma.rn.f32 	%f132, %f103, %f104, %f132;
	@%p9 bra 	$L__BB2_15;
	setp.eq.s32 	%p10, %r8, 2;
	ld.global.f32 	%f105, [%rd3+4];
	ld.global.f32 	%f106, [%rd4+4];
	fma.rn.f32 	%f132, %f105, %f106, %f132;
	@%p10 bra 	$L__BB2_15;
	ld.global.f32 	%f107, [%rd3+8];
	ld.global.f32 	%f108, [%rd4+8];
	fma.rn.f32 	%f132, %f107, %f108, %f132;
$L__BB2_15:
	add.s32 	%r43, %r43, 1;
	setp.ne.s32 	%p11, %r43, %r26;
	@%p11 bra 	$L__BB2_2;
$L__BB2_16:
	cvta.to.global.u64 	%rd22, %rd5;
	abs.f32 	%f109, %f132;
	mul.f32 	%f110, %f109, 0f4038AA3B;
	ex2.approx.ftz.f32 	%f111, %f110;
	add.f32 	%f112, %f111, 0f3F800000;
	rcp.approx.ftz.f32 	%f113, %f112;
	fma.rn.f32 	%f114, %f113, 0fC0000000, 0f3F800000;
	setp.ge.f32 	%p12, %f109, 0f41102CB4;
	selp.f32 	%f115, 0f3F800000, %f114, %p12;
	copysign.f32 	%f116, %f132, %f115;
	mul.f32 	%f117, %f132, %f132;
	fma.rn.f32 	%f118, %f117, 0f3C80F082, 0fBD563CAE;
	fma.rn.f32 	%f119, %f118, %f117, 0f3E085941;
	fma.rn.f32 	%f120, %f119, %f117, 0fBEAAA9ED;
	fma.rn.f32 	%f121, %f120, %f117, 0f00000000;
	fma.rn.f32 	%f122, %f121, %f132, %f132;
	setp.ge.f32 	%p13, %f109, 0f3F19999A;
	selp.f32 	%f123, %f116, %f122, %p13;
	mov.u32 	%r39, %nctaid.y;
	mad.lo.s32 	%r40, %r39, %r1, %r2;
	mov.u32 	%r41, %nctaid.x;
	mad.lo.s32 	%r42, %r40, %r41, %r3;
	mul.wide.s32 	%rd23, %r42, 4;
	add.s64 	%rd24, %rd22, %rd23;
	st.global.f32 	[%rd24], %f123;
	ret;

}
	// .globl	_Z16Convolution3DGPUPfS_S_iii
.visible .entry _Z16Convolution3DGPUPfS_S_iii(
	.param .u64 .ptr .align 1 _Z16Convolution3DGPUPfS_S_iii_param_0,
	.param .u64 .ptr .align 1 _Z16Convolution3DGPUPfS_S_iii_param_1,
	.param .u64 .ptr .align 1 _Z16Convolution3DGPUPfS_S_iii_param_2,
	.param .u32 _Z16Convolution3DGPUPfS_S_iii_param_3,
	.param .u32 _Z16Convolution3DGPUPfS_S_iii_param_4,
	.param .u32 _Z16Convolution3DGPUPfS_S_iii_param_5
)
{
	.reg .pred 	%p<16>;
	.reg .b32 	%r<58>;
	.reg .b32 	%f<138>;
	.reg .b64 	%rd<27>;

	ld.param.u64 	%rd8, [_Z16Convolution3DGPUPfS_S_iii_param_0];
	ld.param.u64 	%rd9, [_Z16Convolution3DGPUPfS_S_iii_param_1];
	ld.param.u64 	%rd7, [_Z16Convolution3DGPUPfS_S_iii_param_2];
	ld.param.u32 	%r29, [_Z16Convolution3DGPUPfS_S_iii_param_3];
	ld.param.u32 	%r30, [_Z16Convolution3DGPUPfS_S_iii_param_4];
	ld.param.u32 	%r31, [_Z16Convolution3DGPUPfS_S_iii_param_5];
	cvta.to.global.u64 	%rd1, %rd9;
	cvta.to.global.u64 	%rd2, %rd8;
	mov.u32 	%r1, %ctaid.z;
	mov.u32 	%r2, %ctaid.y;
	mov.u32 	%r3, %ctaid.x;
	setp.lt.s32 	%p1, %r31, 1;
	mov.f32 	%f136, 0f00000000;
	@%p1 bra 	$L__BB3_19;
	setp.lt.s32 	%p2, %r30, 1;
	@%p2 bra 	$L__BB3_19;
	and.b32  	%r4, %r30, 15;
	and.b32  	%r5, %r30, 7;
	and.b32  	%r6, %r30, 2147483632;
	and.b32  	%r7, %r30, 3;
	neg.s32 	%r8, %r6;
	add.s64 	%rd3, %rd2, 32;
	add.s64 	%rd4, %rd1, 32;
	mul.lo.s32 	%r9, %r31, %r1;
	mov.f32 	%f136, 0f00000000;
	mov.b32 	%r50, 0;
$L__BB3_3:
	mad.lo.s32 	%r11, %r50, %r29, %r2;
	add.s32 	%r34, %r50, %r9;
	mul.lo.s32 	%r12, %r34, %r30;
	mov.b32 	%r51, 0;
$L__BB3_4:
	setp.lt.u32 	%p3, %r30, 16;
	add.s32 	%r36, %r11, %r51;
	mad.lo.s32 	%r14, %r36, %r29, %r3;
	add.s32 	%r37, %r12, %r51;
	mul.lo.s32 	%r15, %r37, %r30;
	mov.b32 	%r56, 0;
	@%p3 bra 	$L__BB3_7;
	mov.u32 	%r52, %r15;
	mov.u32 	%r53, %r14;
	mov.u32 	%r54, %r8;
$L__BB3_6:
	.pragma "nounroll";
	mul.wide.s32 	%rd10, %r53, 4;
	add.s64 	%rd11, %rd3, %rd10;
	mul.wide.s32 	%rd12, %r52, 4;
	add.s64 	%rd13, %rd4, %rd12;
	ld.global.f32 	%f22, [%rd11+-32];
	ld.global.f32 	%f23, [%rd13+-32];
	fma.rn.f32 	%f24, %f22, %f23, %f136;
	ld.global.f32 	%f25, [%rd11+-28];
	ld.global.f32 	%f26, [%rd13+-28];
	fma.rn.f32 	%f27, %f25, %f26, %f24;
	ld.global.f32 	%f28, [%rd11+-24];
	ld.global.f32 	%f29, [%rd13+-24];
	fma.rn.f32 	%f30, %f28, %f29, %f27;
	ld.global.f32 	%f31, [%rd11+-20];
	ld.global.f32 	%f32, [%rd13+-20];
	fma.rn.f32 	%f33, %f31, %f32, %f30;
	ld.global.f32 	%f34, [%rd11+-16];
	ld.global.f32 	%f35, [%rd13+-16];
	fma.rn.f32 	%f36, %f34, %f35, %f33;
	ld.global.f32 	%f37, [%rd11+-12];
	ld.global.f32 	%f38, [%rd13+-12];
	fma.rn.f32 	%f39, %f37, %f38, %f36;
	ld.global.f32 	%f40, [%rd11+-8];
	ld.global.f32 	%f41, [%rd13+-8];
	fma.rn.f32 	%f42, %f40, %f41, %f39;
	ld.global.f32 	%f43, [%rd11+-4];
	ld.global.f32 	%f44, [%rd13+-4];
	fma.rn.f32 	%f45, %f43, %f44, %f42;
	ld.global.f32 	%f46, [%rd11];
	ld.global.f32 	%f47, [%rd13];
	fma.rn.f32 	%f48, %f46, %f47, %f45;
	ld.global.f32 	%f49, [%rd11+4];
	ld.global.f32 	%f50, [%rd13+4];
	fma.rn.f32 	%f51, %f49, %f50, %f48;
	ld.global.f32 	%f52, [%rd11+8];
	ld.global.f32 	%f53, [%rd13+8];
	fma.rn.f32 	%f54, %f52, %f53, %f51;
	ld.global.f32 	%f55, [%rd11+12];
	ld.global.f32 	%f56, [%rd13+12];
	fma.rn.f32 	%f57, %f55, %f56, %f54;
	ld.global.f32 	%f58, [%rd11+16];
	ld.global.f32 	%f59, [%rd13+16];
	fma.rn.f32 	%f60, %f58, %f59, %f57;
	ld.global.f32 	%f61, [%rd11+20];
	ld.global.f32 	%f62, [%rd13+20];
	fma.rn.f32 	%f63, %f61, %f62, %f60;
	ld.global.f32 	%f64, [%rd11+24];
	ld.global.f32 	%f65, [%rd13+24];
	fma.rn.f32 	%f66, %f64, %f65, %f63;
	ld.global.f32 	%f67, [%rd11+28];
	ld.global.f32 	%f68, [%rd13+28];
	fma.rn.f32 	%f136, %f67, %f68, %f66;
	add.s32 	%r54, %r54, 16;
	add.s32 	%r53, %r53, 16;
	add.s32 	%r52, %r52, 16;
	setp.ne.s32 	%p4, %r54, 0;
	mov.u32 	%r56, %r6;
	@%p4 bra 	$L__BB3_6;
$L__BB3_7:
	setp.eq.s32 	%p5, %r4, 0;
	@%p5 bra 	$L__BB3_17;
	add.s32 	%r38, %r4, -1;
	setp.lt.u32 	%p6, %r38, 7;
	@%p6 bra 	$L__BB3_10;
	add.s32 	%r39, %r14, %r56;
	add.s32 	%r40, %r56, %r15;
	mul.wide.s32 	%rd14, %r39, 4;
	add.s64 	%rd15, %rd2, %rd14;
	ld.global.f32 	%f70, [%rd15];
	mul.wide.s32 	%rd16, %r40, 4;
	add.s64 	%rd17, %rd1, %rd16;
	ld.global.f32 	%f71, [%rd17];
	fma.rn.f32 	%f72, %f70, %f71, %f136;
	ld.global.f32 	%f73, [%rd15+4];
	ld.global.f32 	%f74, [%rd17+4];
	fma.rn.f32 	%f75, %f73, %f74, %f72;
	ld.global.f32 	%f76, [%rd15+8];
	ld.global.f32 	%f77, [%rd17+8];
	fma.rn.f32 	%f78, %f76, %f77, %f75;
	ld.global.f32 	%f79, [%rd15+12];
	ld.global.f32 	%f80, [%rd17+12];
	fma.rn.f32 	%f81, %f79, %f80, %f78;
	ld.global.f32 	%f82, [%rd15+16];
	ld.global.f32 	%f83, [%rd17+16];
	fma.rn.f32 	%f84, %f82, %f83, %f81;
	ld.global.f32 	%f85, [%rd15+20];
	ld.global.f32 	%f86, [%rd17+20];
	fma.rn.f32 	%f87, %f85, %f86, %f84;
	ld.global.f32 	%f88, [%rd15+24];
	ld.global.f32 	%f89, [%rd17+24];
	fma.rn.f32 	%f90, %f88, %f89, %f87;
	ld.global.f32 	%f91, [%rd15+28];
	ld.global.f32 	%f92, [%rd17+28];
	fma.rn.f32 	%f136, %f91, %f92, %f90;
	add.s32 	%r56, %r56, 8;
$L__BB3_10:
	setp.eq.s32 	%p7, %r5, 0;
	@%p7 bra 	$L__BB3_17;
	add.s32 	%r41, %r5, -1;
	setp.lt.u32 	%p8, %r41, 3;
	@%p8 bra 	$L__BB3_13;
	add.s32 	%r42, %r14, %r56;
	add.s32 	%r43, %r56, %r15;
	mul.wide.s32 	%rd18, %r42, 4;
	add.s64 	%rd19, %rd2, %rd18;
	ld.global.f32 	%f94, [%rd19];
	mul.wide.s32 	%rd20, %r43, 4;
	add.s64 	%rd21, %rd1, %rd20;
	ld.global.f32 	%f95, [%rd21];
	fma.rn.f32 	%f96, %f94, %f95, %f136;
	ld.global.f32 	%f97, [%rd19+4];
	ld.global.f32 	%f98, [%rd21+4];
	fma.rn.f32 	%f99, %f97, %f98, %f96;
	ld.global.f32 	%f100, [%rd19+8];
	ld.global.f32 	%f101, [%rd21+8];
	fma.rn.f32 	%f102, %f100, %f101, %f99;
	ld.global.f32 	%f103, [%rd19+12];
	ld.global.f32 	%f104, [%rd21+12];
	fma.rn.f32 	%f136, %f103, %f104, %f102;
	add.s32 	%r56, %r56, 4;
$L__BB3_13:
	setp.eq.s32 	%p9, %r7, 0;
	@%p9 bra 	$L__BB3_17;
	setp.eq.s32 	%p10, %r7, 1;
	add.s32 	%r44, %r14, %r56;
	add.s32 	%r45, %r56, %r15;
	mul.wide.s32 	%rd22, %r44, 4;
	add.s64 	%rd5, %rd2, %rd22;
	ld.global.f32 	%f105, [%rd5];
	mul.wide.s32 	%rd23, %r45, 4;
	add.s64 	%rd6, %rd1, %rd23;
	ld.global.f32 	%f106, [%rd6];
	fma.rn.f32 	%f136, %f105, %f106, %f136;
	@%p10 bra 	$L__BB3_17;
	setp.eq.s32 	%p11, %r7, 2;
	ld.global.f32 	%f107, [%rd5+4];
	ld.global.f32 	%f108, [%rd6+4];
	fma.rn.f32 	%f136, %f107, %f108, %f136;
	@%p11 bra 	$L__BB3_17;
	ld.global.f32 	%f109, [%rd5+8];
	ld.global.f32 	%f110, [%rd6+8];
	fma.rn.f32 	%f136, %f109, %f110, %f136;
$L__BB3_17:
	add.s32 	%r51, %r51, 1;
	setp.ne.s32 	%p12, %r51, %r30;
	@%p12 bra 	$L__BB3_4;
	add.s32 	%r50, %r50, 1;
	setp.ne.s32 	%p13, %r50, %r31;
	@%p13 bra 	$L__BB3_3;
$L__BB3_19:
	cvta.to.global.u64 	%rd24, %rd7;
	abs.f32 	%f111, %f136;
	mul.f32 	%f112, %f111, 0f4038AA3B;
	ex2.approx.ftz.f32 	%f113, %f112;
	add.f32 	%f114, %f113, 0f3F800000;
	rcp.approx.ftz.f32 	%f115, %f114;
	fma.rn.f32 	%f116, %f115, 0fC0000000, 0f3F800000;
	setp.ge.f32 	%p14, %f111, 0f41102CB4;
	selp.f32 	%f117, 0f3F800000, %f116, %p14;
	copysign.f32 	%f118, %f136, %f117;
	mul.f32 	%f119, %f136, %f136;
	fma.rn.f32 	%f120, %f119, 0f3C80F082, 0fBD563CAE;
	fma.rn.f32 	%f121, %f120, %f119, 0f3E085941;
	fma.rn.f32 	%f122, %f121, %f119, 0fBEAAA9ED;
	fma.rn.f32 	%f123, %f122, %f119, 0f00000000;
	fma.rn.f32 	%f124, %f123, %f136, %f136;
	setp.ge.f32 	%p15, %f111, 0f3F19999A;
	selp.f32 	%f125, %f118, %f124, %p15;
	mov.u32 	%r46, %nctaid.y;
	mad.lo.s32 	%r47, %r46, %r1, %r2;
	mov.u32 	%r48, %nctaid.x;
	mad.lo.s32 	%r49, %r47, %r48, %r3;
	mul.wide.s32 	%rd25, %r49, 4;
	add.s64 	%rd26, %rd24, %rd25;
	st.global.f32 	[%rd26], %f125;
	ret;

}
	// .globl	_Z14Moyennage2DGPUPfS_i
.visible .entry _Z14Moyennage2DGPUPfS_i(
	.param .u64 .ptr .align 1 _Z14Moyennage2DGPUPfS_i_param_0,
	.param .u64 .ptr .align 1 _Z14Moyennage2DGPUPfS_i_param_1,
	.param .u32 _Z14Moyennage2DGPUPfS_i_param_2
)
{
	.reg .b32 	%r<13>;
	.reg .b32 	%f<10>;
	.reg .b64 	%rd<11>;

	ld.param.u64 	%rd1, [_Z14Moyennage2DGPUPfS_i_param_0];
	ld.param.u64 	%rd2, [_Z14Moyennage2DGPUPfS_i_param_1];
	ld.param.u32 	%r1, [_Z14Moyennage2DGPUPfS_i_param_2];
	cvta.to.global.u64 	%rd3, %rd1;
	mov.u32 	%r2, %nctaid.x;
	mov.u32 	%r3, %nctaid.y;
	mov.u32 	%r4, %ctaid.z;
	mov.u32 	%r5, %ctaid.y;
	mov.u32 	%r6, %ctaid.x;
	mad.lo.s32 	%r7, %r3, %r4, %r5;
	mad.lo.s32 	%r8, %r7, %r2, %r6;
	shl.b32 	%r9, %r6, 1;
	shl.b32 	%r10, %r5, 1;
	mad.lo.s32 	%r11, %r1, %r4, %r10;
	mad.lo.s32 	%r12, %r11, %r1, %r9;
	mul.wide.s32 	%rd4, %r12, 4;
	add.s64 	%rd5, %rd3, %rd4;
	ld.global.f32 	%f1, [%rd5];
	add.f32 	%f2, %f1, 0f00000000;
	ld.global.f32 	%f3, [%rd5+4];
	add.f32 	%f4, %f2, %f3;
	mul.wide.s32 	%rd6, %r1, 4;
	add.s64 	%rd7, %rd5, %rd6;
	ld.global.f32 	%f5, [%rd7];
	add.f32 	%f6, %f4, %f5;
	ld.global.f32 	%f7, [%rd7+4];
	add.f32 	%f8, %f6, %f7;
	cvta.to.global.u64 	%rd8, %rd2;
	mul.f32 	%f9, %f8, 0f3E800000;
	mul.wide.s32 	%rd9, %r8, 4;
	add.s64 	%rd10, %rd8, %rd9;
	st.global.f32 	[%rd10], %f9;
	ret;

}
	// .globl	_Z7FlattenPfS_
.visible .entry _Z7FlattenPfS_(
	.param .u64 .ptr .align 1 _Z7FlattenPfS__param_0,
	.param .u64 .ptr .align 1 _Z7FlattenPfS__param_1
)
{
	.reg .pred 	%p<2>;
	.reg .b32 	%r<11>;
	.reg .b32 	%f<2>;
	.reg .b64 	%rd<8>;

	ld.param.u64 	%rd1, [_Z7FlattenPfS__param_0];
	ld.param.u64 	%rd2, [_Z7FlattenPfS__param_1];
	mov.u32 	%r2, %nctaid.x;
	mov.u32 	%r3, %nctaid.y;
	mov.u32 	%r4, %nctaid.z;
	mul.lo.s32 	%r5, %r2, %r3;
	mul.lo.s32 	%r6, %r5, %r4;
	mov.u32 	%r7, %ctaid.z;
	mov.u32 	%r8, %ctaid.y;
	mov.u32 	%r9, %ctaid.x;
	mad.lo.s32 	%r10, %r3, %r7, %r8;
	mad.lo.s32 	%r1, %r10, %r2, %r9;
	setp.ge.s32 	%p1, %r1, %r6;
	@%p1 bra 	$L__BB5_2;
	cvta.to.global.u64 	%rd3, %rd1;
	cvta.to.global.u64 	%rd4, %rd2;
	mul.wide.s32 	%rd5, %r1, 4;
	add.s64 	%rd6, %rd3, %rd5;
	ld.global.f32 	%f1, [%rd6];
	add.s64 	%rd7, %rd4, %rd5;
	st.global.f32 	[%rd7], %f1;
$L__BB5_2:
	ret;

}


// ===== COMPILED SASS (sm_100) =====

	.target	sm_100

	.elftype	@"ET_EXEC"


//--------------------- .note.nv.tkinfo           --------------------------
	.section	.note.nv.tkinfo,"",@"SHT_NOTE"
	.sectionflags	@"SHF_NOTE_NV_TKINFO"
	.tkinfo
        /*0018*/ 	.word	0x00000002
        /*0030*/ 	.string	""
        /*0030*/ 	.string	"ptxas"
        /*0030*/ 	.string	"Cuda compilation tools, release 13.0, V13.0.88"
        /*0030*/ 	.string	"Build cuda_13.0.r13.0/compiler.36424714_0"
        /*0030*/ 	.string	"-arch sm_100 -m 64 "



//--------------------- .note.nv.cuinfo           --------------------------
	.section	.note.nv.cuinfo,"",@"SHT_NOTE"
	.sectionflags	@"SHF_NOTE_NV_CUINFO"
        /*0018*/ 	.short	0x0002
        /*001a*/ 	.short	0x0064
        /*001c*/ 	.short	0x0082
	.zero		2


//--------------------- .nv.info                  --------------------------
	.section	.nv.info,"",@"SHT_CUDA_INFO"
	.align	4


	//----- nvinfo : EIATTR_REGCOUNT
	.align		4
        /*0000*/ 	.byte	0x04, 0x2f
        /*0002*/ 	.short	(.L_1 - .L_0)
	.align		4
.L_0:
        /*0004*/ 	.word	index@(_Z13cudaMatrixAddPfS_S_)
        /*0008*/ 	.word	0x0000000c


	//----- nvinfo : EIATTR_FRAME_SIZE
	.align		4
.L_1:
        /*000c*/ 	.byte	0x04, 0x11
        /*000e*/ 	.short	(.L_3 - .L_2)
	.align		4
.L_2:
        /*0010*/ 	.word	index@(_Z13cudaMatrixAddPfS_S_)
        /*0014*/ 	.word	0x00000000


	//----- nvinfo : EIATTR_REGCOUNT
	.align		4
.L_3:
        /*0018*/ 	.byte	0x04, 0x2f
        /*001a*/ 	.short	(.L_5 - .L_4)
	.align		4
.L_4:
        /*001c*/ 	.word	index@(_Z14cudaMatrixMultPfS_S_i)
        /*0020*/ 	.word	0x00000020


	//----- nvinfo : EIATTR_FRAME_SIZE
	.align		4
.L_5:
        /*0024*/ 	.byte	0x04, 0x11
        /*0026*/ 	.short	(.L_7 - .L_6)
	.align		4
.L_6:
        /*0028*/ 	.word	index@(_Z14cudaMatrixMultPfS_S_i)
        /*002c*/ 	.word	0x00000000


	//----- nvinfo : EIATTR_REGCOUNT
	.align		4
.L_7:
        /*0030*/ 	.byte	0x04, 0x2f
        /*0032*/ 	.short	(.L_9 - .L_8)
	.align		4
.L_8:
        /*0034*/ 	.word	index@(_Z16Convolution2DGPUPfS_S_ii)
        /*0038*/ 	.word	0x00000020


	//----- nvinfo : EIATTR_FRAME_SIZE
	.align		4
.L_9:
        /*003c*/ 	.byte	0x04, 0x11
        /*003e*/ 	.short	(.L_11 - .L_10)
	.align		4
.L_10:
        /*0040*/ 	.word	index@(_Z16Convolution2DGPUPfS_S_ii)
        /*0044*/ 	.word	0x00000000


	//----- nvinfo : EIATTR_REGCOUNT
	.align		4
.L_11:
        /*0048*/ 	.byte	0x04, 0x2f
        /*004a*/ 	.short	(.L_13 - .L_12)
	.align		4
.L_12:
        /*004c*/ 	.word	index@(_Z16Convolution3DGPUPfS_S_iii)
        /*0050*/ 	.word	0x00000020


	//----- nvinfo : EIATTR_FRAME_SIZE
	.align		4
.L_13:
        /*0054*/ 	.byte	0x04, 0x11
        /*0056*/ 	.short	(.L_15 - .L_14)
	.align		4
.L_14:
        /*0058*/ 	.word	index@(_Z16Convolution3DGPUPfS_S_iii)
        /*005c*/ 	.word	0x00000000


	//----- nvinfo : EIATTR_REGCOUNT
	.align		4
.L_15:
        /*0060*/ 	.byte	0x04, 0x2f
        /*0062*/ 	.short	(.L_17 - .L_16)
	.align		4
.L_16:
        /*0064*/ 	.word	index@(_Z14Moyennage2DGPUPfS_i)
        /*0068*/ 	.word	0x00000012


	//----- nvinfo : EIATTR_FRAME_SIZE
	.align		4
.L_17:
        /*006c*/ 	.byte	0x04, 0x11
        /*006e*/ 	.short	(.L_19 - .L_18)
	.align		4
.L_18:
        /*0070*/ 	.word	index@(_Z14Moyennage2DGPUPfS_i)
        /*0074*/ 	.word	0x00000000


	//----- nvinfo : EIATTR_REGCOUNT
	.align		4
.L_19:
        /*0078*/ 	.byte	0x04, 0x2f
        /*007a*/ 	.short	(.L_21 - .L_20)
	.align		4
.L_20:
        /*007c*/ 	.word	index@(_Z7FlattenPfS_)
        /*0080*/ 	.word	0x0000000a


	//----- nvinfo : EIATTR_FRAME_SIZE
	.align		4
.L_21:
        /*0084*/ 	.byte	0x04, 0x11
        /*0086*/ 	.short	(.L_23 - .L_22)
	.align		4
.L_22:
        /*0088*/ 	.word	index@(_Z7FlattenPfS_)
        /*008c*/ 	.word	0x00000000


	//----- nvinfo : EIATTR_MIN_STACK_SIZE
	.align		4
.L_23:
        /*0090*/ 	.byte	0x04, 0x12
        /*0092*/ 	.short	(.L_25 - .L_24)
	.align		4
.L_24:
        /*0094*/ 	.word	index@(_Z7FlattenPfS_)
        /*0098*/ 	.word	0x00000000


	//----- nvinfo : EIATTR_MIN_STACK_SIZE
	.align		4
.L_25:
        /*009c*/ 	.byte	0x04, 0x12
        /*009e*/ 	.short	(.L_27 - .L_26)
	.align		4
.L_26:
        /*00a0*/ 	.word	index@(_Z14Moyennage2DGPUPfS_i)
        /*00a4*/ 	.word	0x00000000


	//----- nvinfo : EIATTR_MIN_STACK_SIZE
	.align		4
.L_27:
        /*00a8*/ 	.byte	0x04, 0x12
        /*00aa*/ 	.short	(.L_29 - .L_28)
	.align		4
.L_28:
        /*00ac*/ 	.word	index@(_Z16Convolution3DGPUPfS_S_iii)
        /*00b0*/ 	.word	0x00000000


	//----- nvinfo : EIATTR_MIN_STACK_SIZE
	.align		4
.L_29:
        /*00b4*/ 	.byte	0x04, 0x12
        /*00b6*/ 	.short	(.L_31 - .L_30)
	.align		4
.L_30:
        /*00b8*/ 	.word	index@(_Z16Convolution2DGPUPfS_S_ii)
        /*00bc*/ 	.word	0x00000000


	//----- nvinfo : EIATTR_MIN_STACK_SIZE
	.align		4
.L_31:
        /*00c0*/ 	.byte	0x04, 0x12
        /*00c2*/ 	.short	(.L_33 - .L_32)
	.align		4
.L_32:
        /*00c4*/ 	.word	index@(_Z14cudaMatrixMultPfS_S_i)
        /*00c8*/ 	.word	0x00000000


	//----- nvinfo : EIATTR_MIN_STACK_SIZE
	.align		4
.L_33:
        /*00cc*/ 	.byte	0x04, 0x12
        /*00ce*/ 	.short	(.L_35 - .L_34)
	.align		4
.L_34:
        /*00d0*/ 	.word	index@(_Z13cudaMatrixAddPfS_S_)
        /*00d4*/ 	.word	0x00000000
.L_35:


//--------------------- .nv.compat                --------------------------
	.section	.nv.compat,"",@"SHT_CUDA_COMPAT_INFO"
	.align	4
        /*0000*/ 	.byte	0x02, 0x09, 0x00, 0x00, 0x02, 0x02, 0x01, 0x00, 0x02, 0x05, 0x05, 0x00, 0x03, 0x07, 0x01, 0x01
        /*0010*/ 	.byte	0x02, 0x03, 0x00, 0x00, 0x02, 0x06, 0x01, 0x00, 0x04, 0x0b, 0x08, 0x00, 0x01, 0x00, 0x00, 0x00
        /*0020*/ 	.byte	0x00, 0x00, 0x00, 0x00


//--------------------- .nv.info._Z7FlattenPfS_   --------------------------
	.section	.nv.info._Z7FlattenPfS_,"",@"SHT_CUDA_INFO"
	.sectionflags	@""
	.align	4


	//----- nvinfo : EIATTR_CUDA_API_VERSION
	.align		4
        /*0000*/ 	.byte	0x04, 0x37
        /*0002*/ 	.short	(.L_37 - .L_36)
.L_36:
        /*0004*/ 	.word	0x00000082


	//----- nvinfo : EIATTR_KPARAM_INFO
	.align		4
.L_37:
        /*0008*/ 	.byte	0x04, 0x17
        /*000a*/ 	.short	(.L_39 - .L_38)
.L_38:
        /*000c*/ 	.word	0x00000000
        /*0010*/ 	.short	0x0001
        /*0012*/ 	.short	0x0008
        /*0014*/ 	.byte	0x00, 0xf5, 0x21, 0x00


	//----- nvinfo : EIATTR_KPARAM_INFO
	.align		4
.L_39:
        /*0018*/ 	.byte	0x04, 0x17
        /*001a*/ 	.short	(.L_41 - .L_40)
.L_40:
        /*001c*/ 	.word	0x00000000
        /*0020*/ 	.short	0x0000
        /*0022*/ 	.short	0x0000
        /*0024*/ 	.byte	0x00, 0xf5, 0x21, 0x00


	//----- nvinfo : EIATTR_SPARSE_MMA_MASK
	.align		4
.L_41:
        /*0028*/ 	.byte	0x03, 0x50
        /*002a*/ 	.short	0x0000


	//----- nvinfo : EIATTR_MAXREG_COUNT
	.align		4
        /*002c*/ 	.byte	0x03, 0x1b
        /*002e*/ 	.short	0x00ff


	//----- nvinfo : EIATTR_MERCURY_ISA_VERSION
	.align		4
        /*0030*/ 	.byte	0x03, 0x5f
        /*0032*/ 	.short	0x0101


	//----- nvinfo : EIATTR_VRC_CTA_INIT_COUNT
	.align		4
        /*0034*/ 	.byte	0x02, 0x4a
	.zero		1
	.zero		1


	//----- nvinfo : EIATTR_EXIT_INSTR_OFFSETS
	.align		4
        /*0038*/ 	.byte	0x04, 0x1c
        /*003a*/ 	.short	(.L_43 - .L_42)


	//   ....[0]....
.L_42:
        /*003c*/ 	.word	0x000000c0


	//   ....[1]....
        /*0040*/ 	.word	0x00000140


	//----- nvinfo : EIATTR_CBANK_PARAM_SIZE
	.align		4
.L_43:
        /*0044*/ 	.byte	0x03, 0x19
        /*0046*/ 	.short	0x0010


	//----- nvinfo : EIATTR_PARAM_CBANK
	.align		4
        /*0048*/ 	.byte	0x04, 0x0a
        /*004a*/ 	.short	(.L_45 - .L_44)
	.align		4
.L_44:
        /*004c*/ 	.word	index@(.nv.constant0._Z7FlattenPfS_)
        /*0050*/ 	.short	0x0380
        /*0052*/ 	.short	0x0010


	//----- nvinfo : EIATTR_SW_WAR
	.align		4
.L_45:
        /*0054*/ 	.byte	0x04, 0x36
        /*0056*/ 	.short	(.L_47 - .L_46)
.L_46:
        /*0058*/ 	.word	0x00000008
.L_47:


//--------------------- .nv.info._Z14Moyennage2DGPUPfS_i --------------------------
	.section	.nv.info._Z14Moyennage2DGPUPfS_i,"",@"SHT_CUDA_INFO"
	.sectionflags	@""
	.align	4


	//----- nvinfo : EIATTR_CUDA_API_VERSION
	.align		4
        /*0000*/ 	.byte	0x04, 0x37
        /*0002*/ 	.short	(.L_49 - .L_48)
.L_48:
        /*0004*/ 	.word	0x00000082


	//----- nvinfo : EIATTR_KPARAM_INFO
	.align		4
.L_49:
        /*0008*/ 	.byte	0x04, 0x17
        /*000a*/ 	.short	(.L_51 - .L_50)
.L_50:
        /*000c*/ 	.word	0x00000000
        /*0010*/ 	.short	0x0002
        /*0012*/ 	.short	0x0010
        /*0014*/ 	.byte	0x00, 0xf0, 0x11, 0x00


	//----- nvinfo : EIATTR_KPARAM_INFO
	.align		4
.L_51:
        /*0018*/ 	.byte	0x04, 0x17
        /*001a*/ 	.short	(.L_53 - .L_52)
.L_52:
        /*001c*/ 	.word	0x00000000
        /*0020*/ 	.short	0x0001
        /*0022*/ 	.short	0x0008
        /*0024*/ 	.byte	0x00, 0xf5, 0x21, 0x00


	//----- nvinfo : EIATTR_KPARAM_INFO
	.align		4
.L_53:
        /*0028*/ 	.byte	0x04, 0x17
        /*002a*/ 	.short	(.L_55 - .L_54)
.L_54:
        /*002c*/ 	.word	0x00000000
        /*0030*/ 	.short	0x0000
        /*0032*/ 	.short	0x0000
        /*0034*/ 	.byte	0x00, 0xf5, 0x21, 0x00


	//----- nvinfo : EIATTR_SPARSE_MMA_MASK
	.align		4
.L_55:
        /*0038*/ 	.byte	0x03, 0x50
        /*003a*/ 	.short	0x0000


	//----- nvinfo : EIATTR_MAXREG_COUNT
	.align		4
        /*003c*/ 	.byte	0x03, 0x1b
        /*003e*/ 	.short	0x00ff


	//----- nvinfo : EIATTR_MERCURY_ISA_VERSION
	.align		4
        /*0040*/ 	.byte	0x03, 0x5f
        /*0042*/ 	.short	0x0101


	//----- nvinfo : EIATTR_VRC_CTA_INIT_COUNT
	.align		4
        /*0044*/ 	.byte	0x02, 0x4a
	.zero		1
	.zero		1


	//----- nvinfo : EIATTR_EXIT_INSTR_OFFSETS
	.align		4
        /*0048*/ 	.byte	0x04, 0x1c
        /*004a*/ 	.short	(.L_57 - .L_56)


	//   ....[0]....
.L_56:
        /*004c*/ 	.word	0x000001d0


	//----- nvinfo : EIATTR_CBANK_PARAM_SIZE
	.align		4
.L_57:
        /*0050*/ 	.byte	0x03, 0x19
        /*0052*/ 	.short	0x0014


	//----- nvinfo : EIATTR_PARAM_CBANK
	.align		4
        /*0054*/ 	.byte	0x04, 0x0a
        /*0056*/ 	.short	(.L_59 - .L_58)
	.align		4
.L_58:
        /*0058*/ 	.word	index@(.nv.constant0._Z14Moyennage2DGPUPfS_i)
        /*005c*/ 	.short	0x0380
        /*005e*/ 	.short	0x0014


	//----- nvinfo : EIATTR_SW_WAR
	.align		4
.L_59:
        /*0060*/ 	.byte	0x04, 0x36
        /*0062*/ 	.short	(.L_61 - .L_60)
.L_60:
        /*0064*/ 	.word	0x00000008
.L_61:


//--------------------- .nv.info._Z16Convolution3DGPUPfS_S_iii --------------------------
	.section	.nv.info._Z16Convolution3DGPUPfS_S_iii,"",@"SHT_CUDA_INFO"
	.sectionflags	@""
	.align	4


	//----- nvinfo : EIATTR_CUDA_API_VERSION
	.align		4
        /*0000*/ 	.byte	0x04, 0x37
        /*0002*/ 	.short	(.L_63 - .L_62)
.L_62:
        /*0004*/ 	.word	0x00000082


	//----- nvinfo : EIATTR_KPARAM_INFO
	.align		4
.L_63:
        /*0008*/ 	.byte	0x04, 0x17
        /*000a*/ 	.short	(.L_65 - .L_64)
.L_64:
        /*000c*/ 	.word	0x00000000
        /*0010*/ 	.short	0x0005
        /*0012*/ 	.short	0x0020
        /*0014*/ 	.byte	0x00, 0xf0, 0x11, 0x00


	//----- nvinfo : EIATTR_KPARAM_INFO
	.align		4
.L_65:
        /*0018*/ 	.byte	0x04, 0x17
        /*001a*/ 	.short	(.L_67 - .L_66)
.L_66:
        /*001c*/ 	.word	0x00000000
        /*0020*/ 	.short	0x0004
        /*0022*/ 	.short	0x001c
        /*0024*/ 	.byte	0x00, 0xf0, 0x11, 0x00


	//----- nvinfo : EIATTR_KPARAM_INFO
	.align		4
.L_67:
        /*0028*/ 	.byte	0x04, 0x17
        /*002a*/ 	.short	(.L_69 - .L_68)
.L_68:
        /*002c*/ 	.word	0x00000000
        /*0030*/ 	.short	0x0003
        /*0032*/ 	.short	0x0018
        /*0034*/ 	.byte	0x00, 0xf0, 0x11, 0x00


	//----- nvinfo : EIATTR_KPARAM_INFO
	.align		4
.L_69:
        /*0038*/ 	.byte	0x04, 0x17
        /*003a*/ 	.short	(.L_71 - .L_70)
.L_70:
        /*003c*/ 	.word	0x00000000
        /*0040*/ 	.short	0x0002
        /*0042*/ 	.short	0x0010
        /*0044*/ 	.byte	0x00, 0xf5, 0x21, 0x00


	//----- nvinfo : EIATTR_KPARAM_INFO
	.align		4
.L_71:
        /*0048*/ 	.byte	0x04, 0x17
        /*004a*/ 	.short	(.L_73 - .L_72)
.L_72:
        /*004c*/ 	.word	0x00000000
        /*0050*/ 	.short	0x0001
        /*0052*/ 	.short	0x0008
        /*0054*/ 	.byte	0x00, 0xf5, 0x21, 0x00


	//----- nvinfo : EIATTR_KPARAM_INFO
	.align		4
.L_73:
        /*0058*/ 	.byte	0x04, 0x17
        /*005a*/ 	.short	(.L_75 - .L_74)
.L_74:
        /*005c*/ 	.word	0x00000000
        /*0060*/ 	.short	0x0000
        /*0062*/ 	.short	0x0000
        /*0064*/ 	.byte	0x00, 0xf5, 0x21, 0x00


	//----- nvinfo : EIATTR_SPARSE_MMA_MASK
	.align		4
.L_75:
        /*0068*/ 	.byte	0x03, 0x50
        /*006a*/ 	.short	0x0000


	//----- nvinfo : EIATTR_MAXREG_COUNT
	.align		4
        /*006c*/ 	.byte	0x03, 0x1b
        /*006e*/ 	.short	0x00ff


	//----- nvinfo : EIATTR_MERCURY_ISA_VERSION
	.align		4
        /*0070*/ 	.byte	0x03, 0x5f
        /*0072*/ 	.short	0x0101


	//----- nvinfo : EIATTR_VRC_CTA_INIT_COUNT
	.align		4
        /*0074*/ 	.byte	0x02, 0x4a
	.zero		1
	.zero		1


	//----- nvinfo : EIATTR_EXIT_INSTR_OFFSETS
	.align		4
        /*0078*/ 	.byte	0x04, 0x1c
        /*007a*/ 	.short	(.L_77 - .L_76)


	//   ....[0]....
.L_76:
        /*007c*/ 	.word	0x00000d10


	//----- nvinfo : EIATTR_CBANK_PARAM_SIZE
	.align		4
.L_77:
        /*0080*/ 	.byte	0x03, 0x19
        /*0082*/ 	.short	0x0024


	//----- nvinfo : EIATTR_PARAM_CBANK
	.align		4
        /*0084*/ 	.byte	0x04, 0x0a
        /*0086*/ 	.short	(.L_79 - .L_78)
	.align		4
.L_78:
        /*0088*/ 	.word	index@(.nv.constant0._Z16Convolution3DGPUPfS_S_iii)
        /*008c*/ 	.short	0x0380
        /*008e*/ 	.short	0x0024


	//----- nvinfo : EIATTR_SW_WAR
	.align		4
.L_79:
        /*0090*/ 	.byte	0x04, 0x36
        /*0092*/ 	.short	(.L_81 - .L_80)
.L_80:
        /*0094*/ 	.word	0x00000008
.L_81:


//--------------------- .nv.info._Z16Convolution2DGPUPfS_S_ii --------------------------
	.section	.nv.info._Z16Convolution2DGPUPfS_S_ii,"",@"SHT_CUDA_INFO"
	.sectionflags	@""
	.align	4


	//----- nvinfo : EIATTR_CUDA_API_VERSION
	.align		4
        /*0000*/ 	.byte	0x04, 0x37
        /*0002*/ 	.short	(.L_83 - .L_82)
.L_82:
        /*0004*/ 	.word	0x00000082


	//----- nvinfo : EIATTR_KPARAM_INFO
	.align		4
.L_83:
        /*0008*/ 	.byte	0x04, 0x17
        /*000a*/ 	.short	(.L_85 - .L_84)
.L_84:
        /*000c*/ 	.word	0x00000000
        /*0010*/ 	.short	0x0004
        /*0012*/ 	.short	0x001c
        /*0014*/ 	.byte	0x00, 0xf0, 0x11, 0x00


	//----- nvinfo : EIATTR_KPARAM_INFO
	.align		4
.L_85:
        /*0018*/ 	.byte	0x04, 0x17
        /*001a*/ 	.short	(.L_87 - .L_86)
.L_86:
        /*001c*/ 	.word	0x00000000
        /*0020*/ 	.short	0x0003
        /*0022*/ 	.short	0x0018
        /*0024*/ 	.byte	0x00, 0xf0, 0x11, 0x00


	//----- nvinfo : EIATTR_KPARAM_INFO
	.align		4
.L_87:
        /*0028*/ 	.byte	0x04, 0x17
        /*002a*/ 	.short	(.L_89 - .L_88)
.L_88:
        /*002c*/ 	.word	0x00000000
        /*0030*/ 	.short	0x0002
        /*0032*/ 	.short	0x0010
        /*0034*/ 	.byte	0x00, 0xf5, 0x21, 0x00


	//----- nvinfo : EIATTR_KPARAM_INFO
	.align		4
.L_89:
        /*0038*/ 	.byte	0x04, 0x17
        /*003a*/ 	.short	(.L_91 - .L_90)
.L_90:
        /*003c*/ 	.word	0x00000000
        /*0040*/ 	.short	0x0001
        /*0042*/ 	.short	0x0008
        /*0044*/ 	.byte	0x00, 0xf5, 0x21, 0x00


	//----- nvinfo : EIATTR_KPARAM_INFO
	.align		4
.L_91:
        /*0048*/ 	.byte	0x04, 0x17
        /*004a*/ 	.short	(.L_93 - .L_92)
.L_92:
        /*004c*/ 	.word	0x00000000
        /*0050*/ 	.short	0x0000
        /*0052*/ 	.short	0x0000
        /*0054*/ 	.byte	0x00, 0xf5, 0x21, 0x00


	//----- nvinfo : EIATTR_SPARSE_MMA_MASK
	.align		4
.L_93:
        /*0058*/ 	.byte	0x03, 0x50
        /*005a*/ 	.short	0x0000


	//----- nvinfo : EIATTR_MAXREG_COUNT
	.align		4
        /*005c*/ 	.byte	0x03, 0x1b
        /*005e*/ 	.short	0x00ff


	//----- nvinfo : EIATTR_MERCURY_ISA_VERSION
	.align		4
        /*0060*/ 	.byte	0x03, 0x5f
        /*0062*/ 	.short	0x0101


	//----- nvinfo : EIATTR_VRC_CTA_INIT_COUNT
	.align		4
        /*0064*/ 	.byte	0x02, 0x4a
	.zero		1
	.zero		1


	//----- nvinfo : EIATTR_EXIT_INSTR_OFFSETS
	.align		4
        /*0068*/ 	.byte	0x04, 0x1c
        /*006a*/ 	.short	(.L_95 - .L_94)


	//   ....[0]....
.L_94:
        /*006c*/ 	.word	0x00000c00


	//----- nvinfo : EIATTR_CBANK_PARAM_SIZE
	.align		4
.L_95:
        /*0070*/ 	.byte	0x03, 0x19
        /*0072*/ 	.short	0x0020


	//----- nvinfo : EIATTR_PARAM_CBANK
	.align		4
        /*0074*/ 	.byte	0x04, 0x0a
        /*0076*/ 	.short	(.L_97 - .L_96)
	.align		4
.L_96:
        /*0078*/ 	.word	index@(.nv.constant0._Z16Convolution2DGPUPfS_S_ii)
        /*007c*/ 	.short	0x0380
        /*007e*/ 	.short	0x0020


	//----- nvinfo : EIATTR_SW_WAR
	.align		4
.L_97:
        /*0080*/ 	.byte	0x04, 0x36
        /*0082*/ 	.short	(.L_99 - .L_98)
.L_98:
        /*0084*/ 	.word	0x00000008
.L_99:


//--------------------- .nv.info._Z14cudaMatrixMultPfS_S_i --------------------------
	.section	.nv.info._Z14cudaMatrixMultPfS_S_i,"",@"SHT_CUDA_INFO"
	.sectionflags	@""
	.align	4


	//----- nvinfo : EIATTR_CUDA_API_VERSION
	.align		4
        /*0000*/ 	.byte	0x04, 0x37
        /*0002*/ 	.short	(.L_101 - .L_100)
.L_100:
        /*0004*/ 	.word	0x00000082


	//----- nvinfo : EIATTR_KPARAM_INFO
	.align		4
.L_101:
        /*0008*/ 	.byte	0x04, 0x17
        /*000a*/ 	.short	(.L_103 - .L_102)
.L_102:
        /*000c*/ 	.word	0x00000000
        /*0010*/ 	.short	0x0003
        /*0012*/ 	.short	0x0018
        /*0014*/ 	.byte	0x00, 0xf0, 0x11, 0x00


	//----- nvinfo : EIATTR_KPARAM_INFO
	.align		4
.L_103:
        /*0018*/ 	.byte	0x04, 0x17
        /*001a*/ 	.short	(.L_105 - .L_104)
.L_104:
        /*001c*/ 	.word	0x00000000
        /*0020*/ 	.short	0x0002
        /*0022*/ 	.short	0x0010
        /*0024*/ 	.byte	0x00, 0xf5, 0x21, 0x00


	//----- nvinfo : EIATTR_KPARAM_INFO
	.align		4
.L_105:
        /*0028*/ 	.byte	0x04, 0x17
        /*002a*/ 	.short	(.L_107 - .L_106)
.L_106:
        /*002c*/ 	.word	0x00000000
        /*0030*/ 	.short	0x0001
        /*0032*/ 	.short	0x0008
        /*0034*/ 	.byte	0x00, 0xf5, 0x21, 0x00


	//----- nvinfo : EIATTR_KPARAM_INFO
	.align		4
.L_107:
        /*0038*/ 	.byte	0x04, 0x17
        /*003a*/ 	.short	(.L_109 - .L_108)
.L_108:
        /*003c*/ 	.word	0x00000000
        /*0040*/ 	.short	0x0000
        /*0042*/ 	.short	0x0000
        /*0044*/ 	.byte	0x00, 0xf5, 0x21, 0x00


	//----- nvinfo : EIATTR_SPARSE_MMA_MASK
	.align		4
.L_109:
        /*0048*/ 	.byte	0x03, 0x50
        /*004a*/ 	.short	0x0000


	//----- nvinfo : EIATTR_MAXREG_COUNT
	.align		4
        /*004c*/ 	.byte	0x03, 0x1b
        /*004e*/ 	.short	0x00ff


	//----- nvinfo : EIATTR_MERCURY_ISA_VERSION
	.align		4
        /*0050*/ 	.byte	0x03, 0x5f
        /*0052*/ 	.short	0x0101


	//----- nvinfo : EIATTR_VRC_CTA_INIT_COUNT
	.align		4
        /*0054*/ 	.byte	0x02, 0x4a
	.zero		1
	.zero		1


	//----- nvinfo : EIATTR_EXIT_INSTR_OFFSETS
	.align		4
        /*0058*/ 	.byte	0x04, 0x1c
        /*005a*/ 	.short	(.L_111 - .L_110)


	//   ....[0]....
.L_110:
        /*005c*/ 	.word	0x00000070


	//   ....[1]....
        /*0060*/ 	.word	0x000009b0


	//----- nvinfo : EIATTR_CBANK_PARAM_SIZE
	.align		4
.L_111:
        /*0064*/ 	.byte	0x03, 0x19
        /*0066*/ 	.short	0x001c


	//----- nvinfo : EIATTR_PARAM_CBANK
	.align		4
        /*0068*/ 	.byte	0x04, 0x0a
        /*006a*/ 	.short	(.L_113 - .L_112)
	.align		4
.L_112:
        /*006c*/ 	.word	index@(.nv.constant0._Z14cudaMatrixMultPfS_S_i)
        /*0070*/ 	.short	0x0380
        /*0072*/ 	.short	0x001c


	//----- nvinfo : EIATTR_SW_WAR
	.align		4
.L_113:
        /*0074*/ 	.byte	0x04, 0x36
        /*0076*/ 	.short	(.L_115 - .L_114)
.L_114:
        /*0078*/ 	.word	0x00000008
.L_115:


//--------------------- .nv.info._Z13cudaMatrixAddPfS_S_ --------------------------
	.section	.nv.info._Z13cudaMatrixAddPfS_S_,"",@"SHT_CUDA_INFO"
	.sectionflags	@""
	.align	4


	//----- nvinfo : EIATTR_CUDA_API_VERSION
	.align		4
        /*0000*/ 	.byte	0x04, 0x37
        /*0002*/ 	.short	(.L_117 - .L_116)
.L_116:
        /*0004*/ 	.word	0x00000082


	//----- nvinfo : EIATTR_KPARAM_INFO
	.align		4
.L_117:
        /*0008*/ 	.byte	0x04, 0x17
        /*000a*/ 	.short	(.L_119 - .L_118)
.L_118:
        /*000c*/ 	.word	0x00000000
        /*0010*/ 	.short	0x0002
        /*0012*/ 	.short	0x0010
        /*0014*/ 	.byte	0x00, 0xf5, 0x21, 0x00


	//----- nvinfo : EIATTR_KPARAM_INFO
	.align		4
.L_119:
        /*0018*/ 	.byte	0x04, 0x17
        /*001a*/ 	.short	(.L_121 - .L_120)
.L_120:
        /*001c*/ 	.word	0x00000000
        /*0020*/ 	.short	0x0001
        /*0022*/ 	.short	0x0008
        /*0024*/ 	.byte	0x00, 0xf5, 0x21, 0x00


	//----- nvinfo : EIATTR_KPARAM_INFO
	.align		4
.L_121:
        /*0028*/ 	.byte	0x04, 0x17
        /*002a*/ 	.short	(.L_123 - .L_122)
.L_122:
        /*002c*/ 	.word	0x00000000
        /*0030*/ 	.short	0x0000
        /*0032*/ 	.short	0x0000
        /*0034*/ 	.byte	0x00, 0xf5, 0x21, 0x00


	//----- nvinfo : EIATTR_SPARSE_MMA_MASK
	.align		4
.L_123:
        /*0038*/ 	.byte	0x03, 0x50
        /*003a*/ 	.short	0x0000


	//----- nvinfo : EIATTR_MAXREG_COUNT
	.align		4
        /*003c*/ 	.byte	0x03, 0x1b
        /*003e*/ 	.short	0x00ff


	//----- nvinfo : EIATTR_MERCURY_ISA_VERSION
	.align		4
        /*0040*/ 	.byte	0x03, 0x5f
        /*0042*/ 	.short	0x0101


	//----- nvinfo : EIATTR_VRC_CTA_INIT_COUNT
	.align		4
        /*0044*/ 	.byte	0x02, 0x4a
	.zero		1
	.zero		1


	//----- nvinfo : EIATTR_EXIT_INSTR_OFFSETS
	.align		4
        /*0048*/ 	.byte	0x04, 0x1c
        /*004a*/ 	.short	(.L_125 - .L_124)


	//   ....[0]....
.L_124:
        /*004c*/ 	.word	0x000000c0


	//   ....[1]....
        /*0050*/ 	.word	0x00000180


	//----- nvinfo : EIATTR_CBANK_PARAM_SIZE
	.align		4
.L_125:
        /*0054*/ 	.byte	0x03, 0x19
        /*0056*/ 	.short	0x0018


	//----- nvinfo : EIATTR_PARAM_CBANK
	.align		4
        /*0058*/ 	.byte	0x04, 0x0a
        /*005a*/ 	.short	(.L_127 - .L_126)
	.align		4
.L_126:
        /*005c*/ 	.word	index@(.nv.constant0._Z13cudaMatrixAddPfS_S_)
        /*0060*/ 	.short	0x0380
        /*0062*/ 	.short	0x0018


	//----- nvinfo : EIATTR_SW_WAR
	.align		4
.L_127:
        /*0064*/ 	.byte	0x04, 0x36
        /*0066*/ 	.short	(.L_129 - .L_128)
.L_128:
        /*0068*/ 	.word	0x00000008
.L_129:


//--------------------- .nv.callgraph             --------------------------
	.section	.nv.callgraph,"",@"SHT_CUDA_CALLGRAPH"
	.align	4
	.sectionentsize	8
	.align		4
        /*0000*/ 	.word	0x00000000
	.align		4
        /*0004*/ 	.word	0xffffffff
	.align		4
        /*0008*/ 	.word	0x00000000
	.align		4
        /*000c*/ 	.word	0xfffffffe
	.align		4
        /*0010*/ 	.word	0x00000000
	.align		4
        /*0014*/ 	.word	0xfffffffd
	.align		4
        /*0018*/ 	.word	0x00000000
	.align		4
        /*001c*/ 	.word	0xfffffffc


//--------------------- .text._Z7FlattenPfS_      --------------------------
	.section	.text._Z7FlattenPfS_,"ax",@progbits
	.align	128
        .global         _Z7FlattenPfS_
        .type           _Z7FlattenPfS_,@function
        .size           _Z7FlattenPfS_,(.L_x_25 - _Z7FlattenPfS_)
        .other          _Z7FlattenPfS_,@"STO_CUDA_ENTRY STV_DEFAULT"
_Z7FlattenPfS_:
.text._Z7FlattenPfS_:
[----:B------:R-:W-:Y:S01]  /*0000*/  LDC R1, c[0x0][0x37c] ;  /* 0x0000df00ff017b82 */ /* 0x000fe20000000800 */
[----:B------:R-:W0:Y:S01]  /*0010*/  S2R R0, SR_CTAID.Z ;  /* 0x0000000000007919 */ /* 0x000e220000002700 */
[----:B------:R-:W1:Y:S01]  /*0020*/  LDCU UR6, c[0x0][0x370] ;  /* 0x00006e00ff0677ac */ /* 0x000e620008000800 */
[----:B------:R-:W0:Y:S01]  /*0030*/  S2R R3, SR_CTAID.Y ;  /* 0x0000000000037919 */ /* 0x000e220000002600 */
[----:B------:R-:W1:Y:S01]  /*0040*/  LDCU UR7, c[0x0][0x374] ;  /* 0x00006e80ff0777ac */ /* 0x000e620008000800 */
[----:B------:R-:W2:Y:S01]  /*0050*/  S2R R7, SR_CTAID.X ;  /* 0x0000000000077919 */ /* 0x000ea20000002500 */
[----:B------:R-:W3:Y:S01]  /*0060*/  LDCU UR5, c[0x0][0x378] ;  /* 0x00006f00ff0577ac */ /* 0x000ee20008000800 */
[----:B-1----:R-:W-:-:S04]  /*0070*/  UIMAD UR4, UR6, UR7, URZ ;  /* 0x00000007060472a4 */ /* 0x002fc8000f8e02ff */
[----:B---3--:R-:W-:Y:S01]  /*0080*/  UIMAD UR4, UR4, UR5, URZ ;  /* 0x00000005040472a4 */ /* 0x008fe2000f8e02ff */
[----:B0-----:R-:W-:-:S04]  /*0090*/  IMAD R0, R0, UR7, R3 ;  /* 0x0000000700007c24 */ /* 0x001fc8000f8e0203 */
[----:B--2---:R-:W-:-:S05]  /*00a0*/  IMAD R7, R0, UR6, R7 ;  /* 0x0000000600077c24 */ /* 0x004fca000f8e0207 */
[----:B------:R-:W-:-:S13]  /*00b0*/  ISETP.GE.AND P0, PT, R7, UR4, PT ;  /* 0x0000000407007c0c */ /* 0x000fda000bf06270 */
[----:B------:R-:W-:Y:S05]  /*00c0*/  @P0 EXIT ;  /* 0x000000000000094d */ /* 0x000fea0003800000 */
[----:B------:R-:W0:Y:S01]  /*00d0*/  LDC.64 R2, c[0x0][0x380] ;  /* 0x0000e000ff027b82 */ /* 0x000e220000000a00 */
[----:B------:R-:W1:Y:S07]  /*00e0*/  LDCU.64 UR4, c[0x0][0x358] ;  /* 0x00006b00ff0477ac */ /* 0x000e6e0008000a00 */
[----:B------:R-:W2:Y:S01]  /*00f0*/  LDC.64 R4, c[0x0][0x388] ;  /* 0x0000e200ff047b82 */ /* 0x000ea20000000a00 */
[----:B0-----:R-:W-:-:S06]  /*0100*/  IMAD.WIDE R2, R7, 0x4, R2 ;  /* 0x0000000407027825 */ /* 0x001fcc00078e0202 */
[----:B-1----:R-:W3:Y:S01]  /*0110*/  LDG.E R3, desc[UR4][R2.64] ;  /* 0x0000000402037981 */ /* 0x002ee2000c1e1900 */
[----:B--2---:R-:W-:-:S05]  /*0120*/  IMAD.WIDE R4, R7, 0x4, R4 ;  /* 0x0000000407047825 */ /* 0x004fca00078e0204 */
[----:B---3--:R-:W-:Y:S01]  /*0130*/  STG.E desc[UR4][R4.64], R3 ;  /* 0x0000000304007986 */ /* 0x008fe2000c101904 */
[----:B------:R-:W-:Y:S05]  /*0140*/  EXIT ;  /* 0x000000000000794d */ /* 0x000fea0003800000 */
.L_x_0:
[----:B------:R-:W-:-:S00]  /*0150*/  BRA `(.L_x_0) ;  /* 0xfffffffc00fc7947 */ /* 0x000fc0000383ffff */
[----:B------:R-:W-:-:S00]  /*0160*/  NOP ;  /* 0x0000000000007918 */ /* 0x000fc00000000000 */
        /* <DEDUP_REMOVED lines=9> */
.L_x_25:


//--------------------- .text._Z14Moyennage2DGPUPfS_i --------------------------
	.section	.text._Z14Moyennage2DGPUPfS_i,"ax",@progbits
	.align	128
        .global         _Z14Moyennage2DGPUPfS_i
        .type           _Z14Moyennage2DGPUPfS_i,@function
        .size           _Z14Moyennage2DGPUPfS_i,(.L_x_26 - _Z14Moyennage2DGPUPfS_i)
        .other          _Z14Moyennage2DGPUPfS_i,@"STO_CUDA_ENTRY STV_DEFAULT"
_Z14Moyennage2DGPUPfS_i:
.text._Z14Moyennage2DGPUPfS_i:
[----:B------:R-:W-:Y:S01]  /*0000*/  LDC R1, c[0x0][0x37c] ;  /* 0x0000df00ff017b82 */ /* 0x000fe20000000800 */
[----:B------:R-:W0:Y:S07]  /*0010*/  S2R R10, SR_CTAID.Y ;  /* 0x00000000000a7919 */ /* 0x000e2e0000002600 */
[----:B------:R-:W1:Y:S01]  /*0020*/  LDC R7, c[0x0][0x390] ;  /* 0x0000e400ff077b82 */ /* 0x000e620000000800 */
[----:B------:R-:W2:Y:S01]  /*0030*/  LDCU.64 UR4, c[0x0][0x358] ;  /* 0x00006b00ff0477ac */ /* 0x000ea20008000a00 */
[----:B------:R-:W3:Y:S01]  /*0040*/  S2R R15, SR_CTAID.X ;  /* 0x00000000000f7919 */ /* 0x000ee20000002500 */
[----:B------:R-:W1:Y:S05]  /*0050*/  S2R R13, SR_CTAID.Z ;  /* 0x00000000000d7919 */ /* 0x000e6a0000002700 */
[----:B------:R-:W4:Y:S01]  /*0060*/  LDC.64 R2, c[0x0][0x380] ;  /* 0x0000e000ff027b82 */ /* 0x000f220000000a00 */
[----:B0-----:R-:W-:-:S02]  /*0070*/  SHF.L.U32 R4, R10, 0x1, RZ ;  /* 0x000000010a047819 */ /* 0x001fc400000006ff */
[----:B---3--:R-:W-:-:S03]  /*0080*/  SHF.L.U32 R0, R15, 0x1, RZ ;  /* 0x000000010f007819 */ /* 0x008fc600000006ff */
[----:B-1----:R-:W-:-:S04]  /*0090*/  IMAD R5, R13, R7, R4 ;  /* 0x000000070d057224 */ /* 0x002fc800078e0204 */
[----:B------:R-:W-:-:S04]  /*00a0*/  IMAD R5, R5, R7, R0 ;  /* 0x0000000705057224 */ /* 0x000fc800078e0200 */
[----:B----4-:R-:W-:-:S05]  /*00b0*/  IMAD.WIDE R2, R5, 0x4, R2 ;  /* 0x0000000405027825 */ /* 0x010fca00078e0202 */
[----:B--2---:R-:W2:Y:S01]  /*00c0*/  LDG.E R0, desc[UR4][R2.64] ;  /* 0x0000000402007981 */ /* 0x004ea2000c1e1900 */
[----:B------:R-:W-:Y:S01]  /*00d0*/  IMAD.WIDE R4, R7, 0x4, R2 ;  /* 0x0000000407047825 */ /* 0x000fe200078e0202 */
[----:B------:R-:W0:Y:S01]  /*00e0*/  LDCU UR6, c[0x0][0x370] ;  /* 0x00006e00ff0677ac */ /* 0x000e220008000800 */
[----:B------:R-:W1:Y:S01]  /*00f0*/  LDC.64 R6, c[0x0][0x388] ;  /* 0x0000e200ff067b82 */ /* 0x000e620000000a00 */
[----:B------:R-:W3:Y:S04]  /*0100*/  LDG.E R9, desc[UR4][R2.64+0x4] ;  /* 0x0000040402097981 */ /* 0x000ee8000c1e1900 */
[----:B------:R-:W4:Y:S04]  /*0110*/  LDG.E R8, desc[UR4][R4.64] ;  /* 0x0000000404087981 */ /* 0x000f28000c1e1900 */
[----:B------:R-:W5:Y:S01]  /*0120*/  LDG.E R11, desc[UR4][R4.64+0x4] ;  /* 0x00000404040b7981 */ /* 0x000f62000c1e1900 */
[----:B------:R-:W0:Y:S01]  /*0130*/  LDCU UR7, c[0x0][0x374] ;  /* 0x00006e80ff0777ac */ /* 0x000e220008000800 */
[----:B--2---:R-:W-:-:S04]  /*0140*/  FADD R0, RZ, R0 ;  /* 0x00000000ff007221 */ /* 0x004fc80000000000 */
[----:B---3--:R-:W-:Y:S01]  /*0150*/  FADD R9, R0, R9 ;  /* 0x0000000900097221 */ /* 0x008fe20000000000 */
[----:B0-----:R-:W-:-:S03]  /*0160*/  IMAD R0, R13, UR7, R10 ;  /* 0x000000070d007c24 */ /* 0x001fc6000f8e020a */
[----:B----4-:R-:W-:Y:S01]  /*0170*/  FADD R8, R9, R8 ;  /* 0x0000000809087221 */ /* 0x010fe20000000000 */
[----:B------:R-:W-:-:S03]  /*0180*/  IMAD R9, R0, UR6, R15 ;  /* 0x0000000600097c24 */ /* 0x000fc6000f8e020f */
[----:B-----5:R-:W-:Y:S01]  /*0190*/  FADD R8, R8, R11 ;  /* 0x0000000b08087221 */ /* 0x020fe20000000000 */
[----:B-1----:R-:W-:-:S04]  /*01a0*/  IMAD.WIDE R2, R9, 0x4, R6 ;  /* 0x0000000409027825 */ /* 0x002fc800078e0206 */
[----:B------:R-:W-:-:S05]  /*01b0*/  FMUL R5, R8, 0.25 ;  /* 0x3e80000008057820 */ /* 0x000fca0000400000 */
[----:B------:R-:W-:Y:S01]  /*01c0*/  STG.E desc[UR4][R2.64], R5 ;  /* 0x0000000502007986 */ /* 0x000fe2000c101904 */
[----:B------:R-:W-:Y:S05]  /*01d0*/  EXIT ;  /* 0x000000000000794d */ /* 0x000fea0003800000 */
.L_x_1:
        /* <DEDUP_REMOVED lines=10> */
.L_x_26:


//--------------------- .text._Z16Convolution3DGPUPfS_S_iii --------------------------
	.section	.text._Z16Convolution3DGPUPfS_S_iii,"ax",@progbits
	.align	128
        .global         _Z16Convolution3DGPUPfS_S_iii
        .type           _Z16Convolution3DGPUPfS_S_iii,@function
        .size           _Z16Convolution3DGPUPfS_S_iii,(.L_x_27 - _Z16Convolution3DGPUPfS_S_iii)
        .other          _Z16Convolution3DGPUPfS_S_iii,@"STO_CUDA_ENTRY STV_DEFAULT"
_Z16Convolution3DGPUPfS_S_iii:
.text._Z16Convolution3DGPUPfS_S_iii:
[----:B------:R-:W-:Y:S08]  /*0000*/  LDC R1, c[0x0][0x37c] ;  /* 0x0000df00ff017b82 */ /* 0x000ff00000000800 */
[----:B------:R-:W0:Y:S01]  /*0010*/  LDC R6, c[0x0][0x39c] ;  /* 0x0000e700ff067b82 */ /* 0x000e220000000800 */
[----:B------:R-:W1:Y:S01]  /*0020*/  S2R R7, SR_CTAID.X ;  /* 0x0000000000077919 */ /* 0x000e620000002500 */
[----:B------:R-:W2:Y:S01]  /*0030*/  LDCU.64 UR16, c[0x0][0x358] ;  /* 0x00006b00ff1077ac */ /* 0x000ea20008000a00 */
[----:B------:R-:W-:-:S05]  /*0040*/  HFMA2 R14, -RZ, RZ, 0, 0 ;  /* 0x00000000ff0e7431 */ /* 0x000fca00000001ff */
[----:B------:R-:W3:Y:S08]  /*0050*/  LDC R0, c[0x0][0x3a0] ;  /* 0x0000e800ff007b82 */ /* 0x000ef00000000800 */
[----:B------:R-:W4:Y:S01]  /*0060*/  S2UR UR5, SR_CTAID.Z ;  /* 0x00000000000579c3 */ /* 0x000f220000002700 */
[----:B0-----:R-:W-:-:S07]  /*0070*/  ISETP.GE.AND P0, PT, R6, 0x1, PT ;  /* 0x000000010600780c */ /* 0x001fce0003f06270 */
[----:B------:R-:W0:Y:S01]  /*0080*/  S2UR UR6, SR_CTAID.Y ;  /* 0x00000000000679c3 */ /* 0x000e220000002600 */
[----:B---3--:R-:W-:-:S13]  /*0090*/  ISETP.LT.OR P0, PT, R0, 0x1, !P0 ;  /* 0x000000010000780c */ /* 0x008fda0004701670 */
[----:B-12-4-:R-:W-:Y:S05]  /*00a0*/  @P0 BRA `(.L_x_2) ;  /* 0x0000000800b80947 */ /* 0x016fea0003800000 */
[----:B------:R-:W1:Y:S01]  /*00b0*/  LDCU.128 UR12, c[0x0][0x380] ;  /* 0x00007000ff0c77ac */ /* 0x000e620008000c00 */
[C---:B------:R-:W-:Y:S02]  /*00c0*/  LOP3.LUT R0, R6.reuse, 0x7ffffff0, RZ, 0xc0, !PT ;  /* 0x7ffffff006007812 */ /* 0x040fe400078ec0ff */
[C---:B------:R-:W-:Y:S01]  /*00d0*/  LOP3.LUT R22, R6.reuse, 0xf, RZ, 0xc0, !PT ;  /* 0x0000000f06167812 */ /* 0x040fe200078ec0ff */
[----:B------:R-:W-:Y:S01]  /*00e0*/  UMOV UR4, URZ ;  /* 0x000000ff00047c82 */ /* 0x000fe20008000000 */
[C---:B------:R-:W-:Y:S02]  /*00f0*/  LOP3.LUT R24, R6.reuse, 0x7, RZ, 0xc0, !PT ;  /* 0x0000000706187812 */ /* 0x040fe400078ec0ff */
[----:B------:R-:W-:Y:S02]  /*0100*/  LOP3.LUT R6, R6, 0x3, RZ, 0xc0, !PT ;  /* 0x0000000306067812 */ /* 0x000fe400078ec0ff */
[----:B------:R-:W-:Y:S02]  /*0110*/  MOV R14, RZ ;  /* 0x000000ff000e7202 */ /* 0x000fe40000000f00 */
[----:B------:R-:W-:Y:S01]  /*0120*/  IADD3 R8, PT, PT, -R0, RZ, RZ ;  /* 0x000000ff00087210 */ /* 0x000fe20007ffe1ff */
[----:B-1----:R-:W-:-:S02]  /*0130*/  UIADD3 UR9, UP0, UPT, UR12, 0x20, URZ ;  /* 0x000000200c097890 */ /* 0x002fc4000ff1e0ff */
[----:B------:R-:W-:Y:S02]  /*0140*/  UIADD3 UR7, UP1, UPT, UR14, 0x20, URZ ;  /* 0x000000200e077890 */ /* 0x000fe4000ff3e0ff */
[----:B------:R-:W-:Y:S02]  /*0150*/  UIADD3.X UR10, UPT, UPT, URZ, UR13, URZ, UP0, !UPT ;  /* 0x0000000dff0a7290 */ /* 0x000fe400087fe4ff */
[----:B------:R-:W-:-:S12]  /*0160*/  UIADD3.X UR8, UPT, UPT, URZ, UR15, URZ, UP1, !UPT ;  /* 0x0000000fff087290 */ /* 0x000fd80008ffe4ff */
.L_x_9:
[----:B------:R-:W0:Y:S01]  /*0170*/  LDCU UR11, c[0x0][0x398] ;  /* 0x00007300ff0b77ac */ /* 0x000e220008000800 */
[----:B------:R-:W-:Y:S01]  /*0180*/  MOV R10, RZ ;  /* 0x000000ff000a7202 */ /* 0x000fe20000000f00 */
[----:B------:R-:W1:Y:S01]  /*0190*/  LDCU UR13, c[0x0][0x3a0] ;  /* 0x00007400ff0d77ac */ /* 0x000e620008000800 */
[----:B0-----:R-:W-:Y:S02]  /*01a0*/  UIMAD UR11, UR4, UR11, UR6 ;  /* 0x0000000b040b72a4 */ /* 0x001fe4000f8e0206 */
[----:B-1----:R-:W-:Y:S02]  /*01b0*/  UIMAD UR12, UR5, UR13, UR4 ;  /* 0x0000000d050c72a4 */ /* 0x002fe4000f8e0204 */
[----:B------:R-:W-:-:S04]  /*01c0*/  UIADD3 UR4, UPT, UPT, UR4, 0x1, URZ ;  /* 0x0000000104047890 */ /* 0x000fc8000fffe0ff */
[----:B------:R-:W-:-:S11]  /*01d0*/  UISETP.NE.AND UP0, UPT, UR4, UR13, UPT ;  /* 0x0000000d0400728c */ /* 0x000fd6000bf05270 */
.L_x_8:
[----:B------:R-:W0:Y:S01]  /*01e0*/  LDC.64 R2, c[0x0][0x398] ;  /* 0x0000e600ff027b82 */ /* 0x000e220000000a00 */
[C---:B------:R-:W-:Y:S01]  /*01f0*/  IADD3 R11, PT, PT, R10.reuse, UR11, RZ ;  /* 0x0000000b0a0b7c10 */ /* 0x040fe2000fffe0ff */
[----:B------:R-:W-:Y:S01]  /*0200*/  HFMA2 R9, -RZ, RZ, 0, 0 ;  /* 0x00000000ff097431 */ /* 0x000fe200000001ff */
[C---:B0-----:R-:W-:Y:S01]  /*0210*/  ISETP.GE.U32.AND P1, PT, R3.reuse, 0x10, PT ;  /* 0x000000100300780c */ /* 0x041fe20003f26070 */
[----:B------:R-:W-:Y:S01]  /*0220*/  IMAD R12, R3, UR12, R10 ;  /* 0x0000000c030c7c24 */ /* 0x000fe2000f8e020a */
[----:B------:R-:W-:Y:S01]  /*0230*/  IADD3 R10, PT, PT, R10, 0x1, RZ ;  /* 0x000000010a0a7810 */ /* 0x000fe20007ffe0ff */
[----:B------:R-:W-:Y:S02]  /*0240*/  IMAD R11, R11, R2, R7 ;  /* 0x000000020b0b7224 */ /* 0x000fe400078e0207 */
[-C--:B------:R-:W-:Y:S01]  /*0250*/  IMAD R12, R12, R3.reuse, RZ ;  /* 0x000000030c0c7224 */ /* 0x080fe200078e02ff */
[----:B------:R-:W-:-:S07]  /*0260*/  ISETP.NE.AND P0, PT, R10, R3, PT ;  /* 0x000000030a00720c */ /* 0x000fce0003f05270 */
[----:B------:R-:W-:Y:S06]  /*0270*/  @!P1 BRA `(.L_x_3) ;  /* 0x0000000000fc9947 */ /* 0x000fec0003800000 */
[----:B------:R-:W-:Y:S02]  /*0280*/  MOV R9, R12 ;  /* 0x0000000c00097202 */ /* 0x000fe40000000f00 */
[----:B------:R-:W-:Y:S02]  /*0290*/  MOV R15, R11 ;  /* 0x0000000b000f7202 */ /* 0x000fe40000000f00 */
[----:B------:R-:W-:-:S07]  /*02a0*/  MOV R13, R8 ;  /* 0x00000008000d7202 */ /* 0x000fce0000000f00 */
.L_x_4:
[----:B------:R-:W-:Y:S02]  /*02b0*/  MOV R2, UR9 ;  /* 0x0000000900027c02 */ /* 0x000fe40008000f00 */
[----:B------:R-:W-:Y:S02]  /*02c0*/  MOV R3, UR10 ;  /* 0x0000000a00037c02 */ /* 0x000fe40008000f00 */
[----:B------:R-:W-:Y:S02]  /*02d0*/  MOV R4, UR7 ;  /* 0x0000000700047c02 */ /* 0x000fe40008000f00 */
[----:B------:R-:W-:Y:S01]  /*02e0*/  MOV R5, UR8 ;  /* 0x0000000800057c02 */ /* 0x000fe20008000f00 */
[----:B------:R-:W-:-:S04]  /*02f0*/  IMAD.WIDE R2, R15, 0x4, R2 ;  /* 0x000000040f027825 */ /* 0x000fc800078e0202 */
[----:B------:R-:W-:Y:S01]  /*0300*/  IMAD.WIDE R4, R9, 0x4, R4 ;  /* 0x0000000409047825 */ /* 0x000fe200078e0204 */
[----:B------:R-:W2:Y:S04]  /*0310*/  LDG.E R19, desc[UR16][R2.64+-0x20] ;  /* 0xffffe01002137981 */ /* 0x000ea8000c1e1900 */
[----:B------:R-:W2:Y:S04]  /*0320*/  LDG.E R16, desc[UR16][R4.64+-0x20] ;  /* 0xffffe01004107981 */ /* 0x000ea8000c1e1900 */
[----:B------:R-:W3:Y:S04]  /*0330*/  LDG.E R23, desc[UR16][R2.64+-0x1c] ;  /* 0xffffe41002177981 */ /* 0x000ee8000c1e1900 */
[----:B------:R-:W3:Y:S04]  /*0340*/  LDG.E R26, desc[UR16][R4.64+-0x1c] ;  /* 0xffffe410041a7981 */ /* 0x000ee8000c1e1900 */
[----:B------:R-:W4:Y:S04]  /*0350*/  LDG.E R18, desc[UR16][R2.64+-0x18] ;  /* 0xffffe81002127981 */ /* 0x000f28000c1e1900 */
[----:B------:R-:W4:Y:S04]  /*0360*/  LDG.E R21, desc[UR16][R4.64+-0x18] ;  /* 0xffffe81004157981 */ /* 0x000f28000c1e1900 */
[----:B------:R-:W5:Y:S04]  /*0370*/  LDG.E R20, desc[UR16][R2.64+-0x14] ;  /* 0xffffec1002147981 */ /* 0x000f68000c1e1900 */
[----:B------:R-:W5:Y:S04]  /*0380*/  LDG.E R17, desc[UR16][R4.64+-0x14] ;  /* 0xffffec1004117981 */ /* 0x000f68000c1e1900 */
[----:B------:R-:W5:Y:S04]  /*0390*/  LDG.E R25, desc[UR16][R4.64+-0x10] ;  /* 0xfffff01004197981 */ /* 0x000f68000c1e1900 */
[----:B------:R-:W5:Y:S04]  /*03a0*/  LDG.E R27, desc[UR16][R4.64+0x18] ;  /* 0x00001810041b7981 */ /* 0x000f68000c1e1900 */
[----:B------:R-:W5:Y:S01]  /*03b0*/  LDG.E R28, desc[UR16][R4.64+0x1c] ;  /* 0x00001c10041c7981 */ /* 0x000f62000c1e1900 */
[----:B--2---:R-:W-:-:S03]  /*03c0*/  FFMA R16, R19, R16, R14 ;  /* 0x0000001013107223 */ /* 0x004fc6000000000e */
[----:B------:R-:W2:Y:S04]  /*03d0*/  LDG.E R14, desc[UR16][R2.64+-0x10] ;  /* 0xfffff010020e7981 */ /* 0x000ea8000c1e1900 */
[----:B------:R-:W2:Y:S01]  /*03e0*/  LDG.E R19, desc[UR16][R4.64+-0xc] ;  /* 0xfffff41004137981 */ /* 0x000ea2000c1e1900 */
[----:B---3--:R-:W-:-:S03]  /*03f0*/  FFMA R23, R23, R26, R16 ;  /* 0x0000001a17177223 */ /* 0x008fc60000000010 */
[----:B------:R-:W3:Y:S04]  /*0400*/  LDG.E R16, desc[UR16][R2.64+-0xc] ;  /* 0xfffff41002107981 */ /* 0x000ee8000c1e1900 */
[----:B------:R-:W3:Y:S01]  /*0410*/  LDG.E R26, desc[UR16][R4.64+0x14] ;  /* 0x00001410041a7981 */ /* 0x000ee2000c1e1900 */
[----:B----4-:R-:W-:-:S03]  /*0420*/  FFMA R23, R18, R21, R23 ;  /* 0x0000001512177223 */ /* 0x010fc60000000017 */
[----:B------:R-:W4:Y:S04]  /*0430*/  LDG.E R18, desc[UR16][R2.64+-0x8] ;  /* 0xfffff81002127981 */ /* 0x000f28000c1e1900 */
[----:B------:R-:W4:Y:S01]  /*0440*/  LDG.E R21, desc[UR16][R4.64+-0x8] ;  /* 0xfffff81004157981 */ /* 0x000f22000c1e1900 */
[----:B-----5:R-:W-:-:S03]  /*0450*/  FFMA R17, R20, R17, R23 ;  /* 0x0000001114117223 */ /* 0x020fc60000000017 */
        /* <DEDUP_REMOVED lines=19> */
[----:B------:R-:W3:Y:S04]  /*0590*/  LDG.E R16, desc[UR16][R2.64+0x18] ;  /* 0x0000181002107981 */ /* 0x000ee8000c1e1900 */
[----:B------:R-:W3:Y:S01]  /*05a0*/  LDG.E R25, desc[UR16][R2.64+0x1c] ;  /* 0x00001c1002197981 */ /* 0x000ee2000c1e1900 */
[----:B------:R-:W-:Y:S01]  /*05b0*/  IADD3 R13, PT, PT, R13, 0x10, RZ ;  /* 0x000000100d0d7810 */ /* 0x000fe20007ffe0ff */
[----:B----4-:R-:W-:-:S03]  /*05c0*/  FFMA R21, R21, R18, R29 ;  /* 0x0000001215157223 */ /* 0x010fc6000000001d */
[----:B------:R-:W-:Y:S01]  /*05d0*/  ISETP.NE.AND P1, PT, R13, RZ, PT ;  /* 0x000000ff0d00720c */ /* 0x000fe20003f25270 */
[----:B-----5:R-:W-:Y:S01]  /*05e0*/  FFMA R21, R20, R23, R21 ;  /* 0x0000001714157223 */ /* 0x020fe20000000015 */
[----:B------:R-:W-:Y:S02]  /*05f0*/  IADD3 R15, PT, PT, R15, 0x10, RZ ;  /* 0x000000100f0f7810 */ /* 0x000fe40007ffe0ff */
[----:B------:R-:W-:Y:S01]  /*0600*/  IADD3 R9, PT, PT, R9, 0x10, RZ ;  /* 0x0000001009097810 */ /* 0x000fe20007ffe0ff */
[----:B--2---:R-:W-:-:S04]  /*0610*/  FFMA R14, R14, R17, R21 ;  /* 0x000000110e0e7223 */ /* 0x004fc80000000015 */
[----:B---3--:R-:W-:-:S04]  /*0620*/  FFMA R19, R19, R26, R14 ;  /* 0x0000001a13137223 */ /* 0x008fc8000000000e */
[----:B------:R-:W-:-:S04]  /*0630*/  FFMA R16, R16, R27, R19 ;  /* 0x0000001b10107223 */ /* 0x000fc80000000013 */
[----:B------:R-:W-:Y:S01]  /*0640*/  FFMA R14, R25, R28, R16 ;  /* 0x0000001c190e7223 */ /* 0x000fe20000000010 */
[----:B------:R-:W-:Y:S06]  /*0650*/  @P1 BRA `(.L_x_4) ;  /* 0xfffffffc00141947 */ /* 0x000fec000383ffff */
[----:B------:R-:W-:-:S07]  /*0660*/  MOV R9, R0 ;  /* 0x0000000000097202 */ /* 0x000fce0000000f00 */
.L_x_3:
[----:B------:R-:W-:-:S13]  /*0670*/  ISETP.NE.AND P1, PT, R22, RZ, PT ;  /* 0x000000ff1600720c */ /* 0x000fda0003f25270 */
[----:B------:R-:W-:Y:S05]  /*0680*/  @!P1 BRA `(.L_x_5) ;  /* 0x0000000400389947 */ /* 0x000fea0003800000 */
[----:B------:R-:W-:Y:S02]  /*0690*/  IADD3 R2, PT, PT, R22, -0x1, RZ ;  /* 0xffffffff16027810 */ /* 0x000fe40007ffe0ff */
[----:B------:R-:W-:Y:S02]  /*06a0*/  ISETP.NE.AND P2, PT, R24, RZ, PT ;  /* 0x000000ff1800720c */ /* 0x000fe40003f45270 */
[----:B------:R-:W-:-:S13]  /*06b0*/  ISETP.GE.U32.AND P1, PT, R2, 0x7, PT ;  /* 0x000000070200780c */ /* 0x000fda0003f26070 */
[----:B------:R-:W-:Y:S05]  /*06c0*/  @!P1 BRA `(.L_x_6) ;  /* 0x00000000007c9947 */ /* 0x000fea0003800000 */
[----:B------:R-:W0:Y:S01]  /*06d0*/  LDC.64 R2, c[0x0][0x380] ;  /* 0x0000e000ff027b82 */ /* 0x000e220000000a00 */
[-C--:B------:R-:W-:Y:S02]  /*06e0*/  IADD3 R13, PT, PT, R11, R9.reuse, RZ ;  /* 0x000000090b0d7210 */ /* 0x080fe40007ffe0ff */
[----:B------:R-:W-:-:S05]  /*06f0*/  IADD3 R15, PT, PT, R12, R9, RZ ;  /* 0x000000090c0f7210 */ /* 0x000fca0007ffe0ff */
[----:B------:R-:W1:Y:S01]  /*0700*/  LDC.64 R4, c[0x0][0x388] ;  /* 0x0000e200ff047b82 */ /* 0x000e620000000a00 */
[----:B0-----:R-:W-:-:S05]  /*0710*/  IMAD.WIDE R2, R13, 0x4, R2 ;  /* 0x000000040d027825 */ /* 0x001fca00078e0202 */
[----:B------:R-:W2:Y:S01]  /*0720*/  LDG.E R19, desc[UR16][R2.64] ;  /* 0x0000001002137981 */ /* 0x000ea2000c1e1900 */
[----:B-1----:R-:W-:-:S03]  /*0730*/  IMAD.WIDE R4, R15, 0x4, R4 ;  /* 0x000000040f047825 */ /* 0x002fc600078e0204 */
[----:B------:R-:W3:Y:S04]  /*0740*/  LDG.E R13, desc[UR16][R2.64+0x4] ;  /* 0x00000410020d7981 */ /* 0x000ee8000c1e1900 */
[----:B------:R-:W2:Y:S04]  /*0750*/  LDG.E R21, desc[UR16][R4.64] ;  /* 0x0000001004157981 */ /* 0x000ea8000c1e1900 */
[----:B------:R-:W3:Y:S04]  /*0760*/  LDG.E R16, desc[UR16][R4.64+0x4] ;  /* 0x0000041004107981 */ /* 0x000ee8000c1e1900 */
[----:B------:R-:W4:Y:S04]  /*0770*/  LDG.E R15, desc[UR16][R2.64+0x8] ;  /* 0x00000810020f7981 */ /* 0x000f28000c1e1900 */
[----:B------:R-:W4:Y:S04]  /*0780*/  LDG.E R18, desc[UR16][R4.64+0x8] ;  /* 0x0000081004127981 */ /* 0x000f28000c1e1900 */
[----:B------:R-:W5:Y:S04]  /*0790*/  LDG.E R17, desc[UR16][R2.64+0xc] ;  /* 0x00000c1002117981 */ /* 0x000f68000c1e1900 */
[----:B------:R-:W5:Y:S04]  /*07a0*/  LDG.E R20, desc[UR16][R4.64+0xc] ;  /* 0x00000c1004147981 */ /* 0x000f68000c1e1900 */
[----:B------:R-:W5:Y:S04]  /*07b0*/  LDG.E R26, desc[UR16][R4.64+0x10] ;  /* 0x00001010041a7981 */ /* 0x000f68000c1e1900 */
[----:B------:R-:W5:Y:S04]  /*07c0*/  LDG.E R28, desc[UR16][R4.64+0x14] ;  /* 0x00001410041c7981 */ /* 0x000f68000c1e1900 */
[----:B------:R-:W5:Y:S04]  /*07d0*/  LDG.E R25, desc[UR16][R4.64+0x18] ;  /* 0x0000181004197981 */ /* 0x000f68000c1e1900 */
[----:B------:R-:W5:Y:S04]  /*07e0*/  LDG.E R23, desc[UR16][R2.64+0x1c] ;  /* 0x00001c1002177981 */ /* 0x000f68000c1e1900 */
[----:B------:R-:W5:Y:S01]  /*07f0*/  LDG.E R27, desc[UR16][R4.64+0x1c] ;  /* 0x00001c10041b7981 */ /* 0x000f62000c1e1900 */
[----:B--2---:R-:W-:-:S03]  /*0800*/  FFMA R29, R19, R21, R14 ;  /* 0x00000015131d7223 */ /* 0x004fc6000000000e */
[----:B------:R-:W2:Y:S04]  /*0810*/  LDG.E R21, desc[UR16][R2.64+0x10] ;  /* 0x0000101002157981 */ /* 0x000ea8000c1e1900 */
[----:B------:R-:W2:Y:S04]  /*0820*/  LDG.E R19, desc[UR16][R2.64+0x14] ;  /* 0x0000141002137981 */ /* 0x000ea8000c1e1900 */
[----:B------:R-:W2:Y:S01]  /*0830*/  LDG.E R14, desc[UR16][R2.64+0x18] ;  /* 0x00001810020e7981 */ /* 0x000ea2000c1e1900 */
[----:B---3--:R-:W-:-:S04]  /*0840*/  FFMA R16, R13, R16, R29 ;  /* 0x000000100d107223 */ /* 0x008fc8000000001d */
[----:B----4-:R-:W-:-:S04]  /*0850*/  FFMA R16, R15, R18, R16 ;  /* 0x000000120f107223 */ /* 0x010fc80000000010 */
[----:B-----5:R-:W-:Y:S01]  /*0860*/  FFMA R16, R17, R20, R16 ;  /* 0x0000001411107223 */ /* 0x020fe20000000010 */
[----:B------:R-:W-:-:S03]  /*0870*/  IADD3 R9, PT, PT, R9, 0x8, RZ ;  /* 0x0000000809097810 */ /* 0x000fc60007ffe0ff */
[----:B--2---:R-:W-:-:S04]  /*0880*/  FFMA R16, R21, R26, R16 ;  /* 0x0000001a15107223 */ /* 0x004fc80000000010 */
[----:B------:R-:W-:-:S04]  /*0890*/  FFMA R19, R19, R28, R16 ;  /* 0x0000001c13137223 */ /* 0x000fc80000000010 */
[----:B------:R-:W-:-:S04]  /*08a0*/  FFMA R14, R14, R25, R19 ;  /* 0x000000190e0e7223 */ /* 0x000fc80000000013 */
[----:B------:R-:W-:-:S07]  /*08b0*/  FFMA R14, R23, R27, R14 ;  /* 0x0000001b170e7223 */ /* 0x000fce000000000e */
.L_x_6:
        /* <DEDUP_REMOVED lines=18> */
[----:B------:R-:W5:Y:S01]  /*09e0*/  LDG.E R21, desc[UR16][R2.64+0xc] ;  /* 0x00000c1002157981 */ /* 0x000f62000c1e1900 */
[----:B------:R-:W-:Y:S01]  /*09f0*/  IADD3 R9, PT, PT, R9, 0x4, RZ ;  /* 0x0000000409097810 */ /* 0x000fe20007ffe0ff */
[----:B--2---:R-:W-:-:S04]  /*0a00*/  FFMA R13, R13, R15, R14 ;  /* 0x0000000f0d0d7223 */ /* 0x004fc8000000000e */
[----:B---3--:R-:W-:-:S04]  /*0a10*/  FFMA R13, R16, R17, R13 ;  /* 0x00000011100d7223 */ /* 0x008fc8000000000d */
[----:B----4-:R-:W-:-:S04]  /*0a20*/  FFMA R13, R18, R19, R13 ;  /* 0x00000013120d7223 */ /* 0x010fc8000000000d */
[----:B-----5:R-:W-:-:S07]  /*0a30*/  FFMA R14, R20, R21, R13 ;  /* 0x00000015140e7223 */ /* 0x020fce000000000d */
.L_x_7:
[----:B------:R-:W-:Y:S05]  /*0a40*/  @!P2 BRA `(.L_x_5) ;  /* 0x000000000048a947 */ /* 0x000fea0003800000 */
[----:B------:R-:W0:Y:S01]  /*0a50*/  LDC.64 R4, c[0x0][0x380] ;  /* 0x0000e000ff047b82 */ /* 0x000e220000000a00 */
[-C--:B------:R-:W-:Y:S02]  /*0a60*/  IADD3 R11, PT, PT, R11, R9.reuse, RZ ;  /* 0x000000090b0b7210 */ /* 0x080fe40007ffe0ff */
[----:B------:R-:W-:-:S05]  /*0a70*/  IADD3 R9, PT, PT, R12, R9, RZ ;  /* 0x000000090c097210 */ /* 0x000fca0007ffe0ff */
[----:B------:R-:W1:Y:S01]  /*0a80*/  LDC.64 R2, c[0x0][0x388] ;  /* 0x0000e200ff027b82 */ /* 0x000e620000000a00 */
[----:B0-----:R-:W-:-:S04]  /*0a90*/  IMAD.WIDE R4, R11, 0x4, R4 ;  /* 0x000000040b047825 */ /* 0x001fc800078e0204 */
[----:B-1----:R-:W-:Y:S02]  /*0aa0*/  IMAD.WIDE R2, R9, 0x4, R2 ;  /* 0x0000000409027825 */ /* 0x002fe400078e0202 */
[----:B------:R-:W2:Y:S04]  /*0ab0*/  LDG.E R9, desc[UR16][R4.64] ;  /* 0x0000001004097981 */ /* 0x000ea8000c1e1900 */
[----:B------:R-:W2:Y:S01]  /*0ac0*/  LDG.E R11, desc[UR16][R2.64] ;  /* 0x00000010020b7981 */ /* 0x000ea2000c1e1900 */
[----:B------:R-:W-:Y:S01]  /*0ad0*/  ISETP.NE.AND P1, PT, R6, 0x1, PT ;  /* 0x000000010600780c */ /* 0x000fe20003f25270 */
[----:B--2---:R-:W-:-:S12]  /*0ae0*/  FFMA R14, R9, R11, R14 ;  /* 0x0000000b090e7223 */ /* 0x004fd8000000000e */
[----:B------:R-:W-:Y:S05]  /*0af0*/  @!P1 BRA `(.L_x_5) ;  /* 0x00000000001c9947 */ /* 0x000fea0003800000 */
[----:B------:R-:W-:Y:S01]  /*0b00*/  ISETP.NE.AND P1, PT, R6, 0x2, PT ;  /* 0x000000020600780c */ /* 0x000fe20003f25270 */
[----:B------:R-:W2:Y:S04]  /*0b10*/  LDG.E R9, desc[UR16][R4.64+0x4] ;  /* 0x0000041004097981 */ /* 0x000ea8000c1e1900 */
[----:B------:R-:W2:Y:S08]  /*0b20*/  LDG.E R11, desc[UR16][R2.64+0x4] ;  /* 0x00000410020b7981 */ /* 0x000eb0000c1e1900 */
[----:B------:R-:W3:Y:S04]  /*0b30*/  @P1 LDG.E R13, desc[UR16][R4.64+0x8] ;  /* 0x00000810040d1981 */ /* 0x000ee8000c1e1900 */
[----:B------:R-:W3:Y:S01]  /*0b40*/  @P1 LDG.E R12, desc[UR16][R2.64+0x8] ;  /* 0x00000810020c1981 */ /* 0x000ee2000c1e1900 */
[----:B--2---:R-:W-:-:S04]  /*0b50*/  FFMA R14, R9, R11, R14 ;  /* 0x0000000b090e7223 */ /* 0x004fc8000000000e */
[----:B---3--:R-:W-:-:S07]  /*0b60*/  @P1 FFMA R14, R13, R12, R14 ;  /* 0x0000000c0d0e1223 */ /* 0x008fce000000000e */
.L_x_5:
[----:B------:R-:W-:Y:S05]  /*0b70*/  @P0 BRA `(.L_x_8) ;  /* 0xfffffff400980947 */ /* 0x000fea000383ffff */
[----:B------:R-:W-:Y:S05]  /*0b80*/  BRA.U UP0, `(.L_x_9) ;  /* 0xfffffff500787547 */ /* 0x000fea000b83ffff */
.L_x_2:
[C---:B------:R-:W-:Y:S01]  /*0b90*/  FMUL R0, |R14|.reuse, 2.8853900432586669922 ;  /* 0x4038aa3b0e007820 */ /* 0x040fe20000400200 */
[----:B------:R-:W0:Y:S01]  /*0ba0*/  LDCU UR4, c[0x0][0x374] ;  /* 0x00006e80ff0477ac */ /* 0x000e220008000800 */
[----:B------:R-:W1:Y:S01]  /*0bb0*/  LDC R8, c[0x0][0x370] ;  /* 0x0000dc00ff087b82 */ /* 0x000e620000000800 */
[----:B------:R-:W-:Y:S01]  /*0bc0*/  MOV R6, 0x3c80f082 ;  /* 0x3c80f08200067802 */ /* 0x000fe20000000f00 */
[C---:B------:R-:W-:Y:S01]  /*0bd0*/  FMUL R9, R14.reuse, R14 ;  /* 0x0000000e0e097220 */ /* 0x040fe20000400000 */
[----:B------:R-:W-:Y:S01]  /*0be0*/  MOV R5, 0x3f800000 ;  /* 0x3f80000000057802 */ /* 0x000fe20000000f00 */
[----:B------:R-:W2:Y:S01]  /*0bf0*/  MUFU.EX2 R0, R0 ;  /* 0x0000000000007308 */ /* 0x000ea20000000800 */
[C---:B------:R-:W-:Y:S01]  /*0c00*/  FSETP.GE.AND P1, PT, |R14|.reuse, 0.60000002384185791016, PT ;  /* 0x3f19999a0e00780b */ /* 0x040fe20003f26200 */
[C---:B------:R-:W-:Y:S01]  /*0c10*/  FFMA R6, R9.reuse, R6, -0.052303962409496307373 ;  /* 0xbd563cae09067423 */ /* 0x040fe20000000006 */
[----:B------:R-:W-:Y:S01]  /*0c20*/  FSETP.GE.AND P0, PT, |R14|, 9.010913848876953125, PT ;  /* 0x41102cb40e00780b */ /* 0x000fe20003f06200 */
[----:B------:R-:W3:Y:S01]  /*0c30*/  LDC.64 R2, c[0x0][0x390] ;  /* 0x0000e400ff027b82 */ /* 0x000ee20000000a00 */
[----:B0-----:R-:W-:Y:S01]  /*0c40*/  UIMAD UR4, UR5, UR4, UR6 ;  /* 0x00000004050472a4 */ /* 0x001fe2000f8e0206 */
[----:B--2---:R-:W-:Y:S01]  /*0c50*/  FADD R4, R0, 1 ;  /* 0x3f80000000047421 */ /* 0x004fe20000000000 */
[----:B------:R-:W-:-:S04]  /*0c60*/  FFMA R0, R9, R6, 0.1331529766321182251 ;  /* 0x3e08594109007423 */ /* 0x000fc80000000006 */
[----:B-1----:R-:W-:Y:S02]  /*0c70*/  IMAD R7, R8, UR4, R7 ;  /* 0x0000000408077c24 */ /* 0x002fe4000f8e0207 */
[C---:B------:R-:W-:Y:S01]  /*0c80*/  FFMA R0, R9.reuse, R0, -0.33332768082618713379 ;  /* 0xbeaaa9ed09007423 */ /* 0x040fe20000000000 */
[----:B------:R-:W0:Y:S03]  /*0c90*/  MUFU.RCP R4, R4 ;  /* 0x0000000400047308 */ /* 0x000e260000001000 */
[----:B------:R-:W-:Y:S01]  /*0ca0*/  FFMA R9, R9, R0, RZ ;  /* 0x0000000009097223 */ /* 0x000fe200000000ff */
[----:B---3--:R-:W-:-:S04]  /*0cb0*/  IMAD.WIDE R2, R7, 0x4, R2 ;  /* 0x0000000407027825 */ /* 0x008fc800078e0202 */
[----:B0-----:R-:W-:-:S05]  /*0cc0*/  FFMA R5, R4, -2, R5 ;  /* 0xc000000004057823 */ /* 0x001fca0000000005 */
[----:B------:R-:W-:-:S04]  /*0cd0*/  FSEL R5, R5, 1, !P0 ;  /* 0x3f80000005057808 */ /* 0x000fc80004000000 */
[--C-:B------:R-:W-:Y:S01]  /*0ce0*/  LOP3.LUT R5, R5, 0x80000000, R14.reuse, 0xb8, !PT ;  /* 0x8000000005057812 */ /* 0x100fe200078eb80e */
[----:B------:R-:W-:-:S05]  /*0cf0*/  @!P1 FFMA R5, R9, R14, R14 ;  /* 0x0000000e09059223 */ /* 0x000fca000000000e */
[----:B------:R-:W-:Y:S01]  /*0d00*/  STG.E desc[UR16][R2.64], R5 ;  /* 0x0000000502007986 */ /* 0x000fe2000c101910 */
[----:B------:R-:W-:Y:S05]  /*0d10*/  EXIT ;  /* 0x000000000000794d */ /* 0x000fea0003800000 */
.L_x_10:
        /* <DEDUP_REMOVED lines=14> */
.L_x_27:


//--------------------- .text._Z16Convolution2DGPUPfS_S_ii --------------------------
	.section	.text._Z16Convolution2DGPUPfS_S_ii,"ax",@progbits
	.align	128
        .global         _Z16Convolution2DGPUPfS_S_ii
        .type           _Z16Convolution2DGPUPfS_S_ii,@function
        .size           _Z16Convolution2DGPUPfS_S_ii,(.L_x_28 - _Z16Convolution2DGPUPfS_S_ii)
        .other          _Z16Convolution2DGPUPfS_S_ii,@"STO_CUDA_ENTRY STV_DEFAULT"
_Z16Convolution2DGPUPfS_S_ii:
.text._Z16Convolution2DGPUPfS_S_ii:
[----:B------:R-:W-:Y:S08]  /*0000*/  LDC R1, c[0x0][0x37c] ;  /* 0x0000df00ff017b82 */ /* 0x000ff00000000800 */
[----:B------:R-:W0:Y:S01]  /*0010*/  LDC R6, c[0x0][0x39c] ;  /* 0x0000e700ff067b82 */ /* 0x000e220000000800 */
[----:B------:R-:W1:Y:S01]  /*0020*/  S2R R7, SR_CTAID.X ;  /* 0x0000000000077919 */ /* 0x000e620000002500 */
[----:B------:R-:W2:Y:S01]  /*0030*/  LDCU.64 UR8, c[0x0][0x358] ;  /* 0x00006b00ff0877ac */ /* 0x000ea20008000a00 */
[----:B------:R-:W-:-:S05]  /*0040*/  HFMA2 R14, -RZ, RZ, 0, 0 ;  /* 0x00000000ff0e7431 */ /* 0x000fca00000001ff */
[----:B------:R-:W3:Y:S08]  /*0050*/  S2UR UR4, SR_CTAID.Z ;  /* 0x00000000000479c3 */ /* 0x000ef00000002700 */
[----:B------:R-:W4:Y:S01]  /*0060*/  S2UR UR5, SR_CTAID.Y ;  /* 0x00000000000579c3 */ /* 0x000f220000002600 */
[----:B0-----:R-:W-:-:S13]  /*0070*/  ISETP.GE.AND P0, PT, R6, 0x1, PT ;  /* 0x000000010600780c */ /* 0x001fda0003f06270 */
[----:B-1234-:R-:W-:Y:S05]  /*0080*/  @!P0 BRA `(.L_x_11) ;  /* 0x00000008007c8947 */ /* 0x01efea0003800000 */
[C---:B------:R-:W-:Y:S02]  /*0090*/  LOP3.LUT R0, R6.reuse, 0x7ffffff0, RZ, 0xc0, !PT ;  /* 0x7ffffff006007812 */ /* 0x040fe400078ec0ff */
[C---:B------:R-:W-:Y:S02]  /*00a0*/  LOP3.LUT R22, R6.reuse, 0xf, RZ, 0xc0, !PT ;  /* 0x0000000f06167812 */ /* 0x040fe400078ec0ff */
[C---:B------:R-:W-:Y:S02]  /*00b0*/  LOP3.LUT R24, R6.reuse, 0x7, RZ, 0xc0, !PT ;  /* 0x0000000706187812 */ /* 0x040fe400078ec0ff */
[----:B------:R-:W-:Y:S02]  /*00c0*/  LOP3.LUT R6, R6, 0x3, RZ, 0xc0, !PT ;  /* 0x0000000306067812 */ /* 0x000fe400078ec0ff */
[----:B------:R-:W-:Y:S02]  /*00d0*/  MOV R14, RZ ;  /* 0x000000ff000e7202 */ /* 0x000fe40000000f00 */
[----:B------:R-:W-:-:S02]  /*00e0*/  MOV R8, RZ ;  /* 0x000000ff00087202 */ /* 0x000fc40000000f00 */
[----:B------:R-:W-:-:S07]  /*00f0*/  IADD3 R10, PT, PT, -R0, RZ, RZ ;  /* 0x000000ff000a7210 */ /* 0x000fce0007ffe1ff */
.L_x_17:
[----:B------:R-:W0:Y:S01]  /*0100*/  LDC.64 R2, c[0x0][0x398] ;  /* 0x0000e600ff027b82 */ /* 0x000e220000000a00 */
[C---:B------:R-:W-:Y:S02]  /*0110*/  IADD3 R11, PT, PT, R8.reuse, UR5, RZ ;  /* 0x00000005080b7c10 */ /* 0x040fe4000fffe0ff */
[----:B------:R-:W-:Y:S02]  /*0120*/  MOV R9, RZ ;  /* 0x000000ff00097202 */ /* 0x000fe40000000f00 */
        /* <DEDUP_REMOVED lines=10> */
.L_x_13:
[----:B------:R-:W0:Y:S08]  /*01d0*/  LDC.64 R2, c[0x0][0x380] ;  /* 0x0000e000ff027b82 */ /* 0x000e300000000a00 */
        /* <DEDUP_REMOVED lines=45> */
[----:B----4-:R-:W-:Y:S01]  /*04b0*/  FFMA R21, R21, R18, R29 ;  /* 0x0000001215157223 */ /* 0x010fe2000000001d */
[----:B------:R-:W-:-:S03]  /*04c0*/  IADD3 R13, PT, PT, R13, 0x10, RZ ;  /* 0x000000100d0d7810 */ /* 0x000fc60007ffe0ff */
[----:B-----5:R-:W-:Y:S01]  /*04d0*/  FFMA R21, R20, R23, R21 ;  /* 0x0000001714157223 */ /* 0x020fe20000000015 */
[----:B------:R-:W-:Y:S02]  /*04e0*/  ISETP.NE.AND P1, PT, R13, RZ, PT ;  /* 0x000000ff0d00720c */ /* 0x000fe40003f25270 */
        /* <DEDUP_REMOVED lines=8> */
.L_x_12:
        /* <DEDUP_REMOVED lines=37> */
.L_x_15:
        /* <DEDUP_REMOVED lines=24> */
.L_x_16:
        /* <DEDUP_REMOVED lines=19> */
.L_x_14:
[----:B------:R-:W-:Y:S05]  /*0a70*/  @P0 BRA `(.L_x_17) ;  /* 0xfffffff400a00947 */ /* 0x000fea000383ffff */
.L_x_11:
        /* <DEDUP_REMOVED lines=25> */
.L_x_18:
        /* <DEDUP_REMOVED lines=15> */
.L_x_28:


//--------------------- .text._Z14cudaMatrixMultPfS_S_i --------------------------
	.section	.text._Z14cudaMatrixMultPfS_S_i,"ax",@progbits
	.align	128
        .global         _Z14cudaMatrixMultPfS_S_i
        .type           _Z14cudaMatrixMultPfS_S_i,@function
        .size           _Z14cudaMatrixMultPfS_S_i,(.L_x_29 - _Z14cudaMatrixMultPfS_S_i)
        .other          _Z14cudaMatrixMultPfS_S_i,@"STO_CUDA_ENTRY STV_DEFAULT"
_Z14cudaMatrixMultPfS_S_i:
.text._Z14cudaMatrixMultPfS_S_i:
[----:B------:R-:W-:Y:S01]  /*0000*/  LDC R1, c[0x0][0x37c] ;  /* 0x0000df00ff017b82 */ /* 0x000fe20000000800 */
[----:B------:R-:W0:Y:S07]  /*0010*/  S2R R0, SR_CTAID.Y ;  /* 0x0000000000007919 */ /* 0x000e2e0000002600 */
[----:B------:R-:W1:Y:S01]  /*0020*/  LDC R2, c[0x0][0x370] ;  /* 0x0000dc00ff027b82 */ /* 0x000e620000000800 */
[----:B------:R-:W1:Y:S07]  /*0030*/  S2R R3, SR_CTAID.X ;  /* 0x0000000000037919 */ /* 0x000e6e0000002500 */
[----:B------:R-:W0:Y:S02]  /*0040*/  LDC R7, c[0x0][0x374] ;  /* 0x0000dd00ff077b82 */ /* 0x000e240000000800 */
[----:B0-----:R-:W-:-:S04]  /*0050*/  ISETP.GE.U32.AND P0, PT, R0, R7, PT ;  /* 0x000000070000720c */ /* 0x001fc80003f06070 */
[----:B-1----:R-:W-:-:S13]  /*0060*/  ISETP.GE.U32.OR P0, PT, R3, R2, P0 ;  /* 0x000000020300720c */ /* 0x002fda0000706470 */
[----:B------:R-:W-:Y:S05]  /*0070*/  @P0 EXIT ;  /* 0x000000000000094d */ /* 0x000fea0003800000 */
[----:B------:R-:W0:Y:S01]  /*0080*/  LDC R4, c[0x0][0x398] ;  /* 0x0000e600ff047b82 */ /* 0x000e220000000800 */
[----:B------:R-:W1:Y:S01]  /*0090*/  LDCU.64 UR4, c[0x0][0x358] ;  /* 0x00006b00ff0477ac */ /* 0x000e620008000a00 */
[----:B------:R-:W-:Y:S01]  /*00a0*/  HFMA2 R18, -RZ, RZ, 0, 0 ;  /* 0x00000000ff127431 */ /* 0x000fe200000001ff */
[----:B0-----:R-:W-:-:S13]  /*00b0*/  ISETP.GE.AND P0, PT, R4, 0x1, PT ;  /* 0x000000010400780c */ /* 0x001fda0003f06270 */
[----:B-1----:R-:W-:Y:S05]  /*00c0*/  @!P0 BRA `(.L_x_19) ;  /* 0x0000000800288947 */ /* 0x002fea0003800000 */
[C---:B------:R-:W-:Y:S01]  /*00d0*/  ISETP.GE.U32.AND P1, PT, R4.reuse, 0x8, PT ;  /* 0x000000080400780c */ /* 0x040fe20003f26070 */
[----:B------:R-:W-:Y:S01]  /*00e0*/  IMAD R6, R7, R0, RZ ;  /* 0x0000000007067224 */ /* 0x000fe200078e02ff */
[----:B------:R-:W-:Y:S02]  /*00f0*/  LOP3.LUT R5, R4, 0x7, RZ, 0xc0, !PT ;  /* 0x0000000704057812 */ /* 0x000fe400078ec0ff */
[----:B------:R-:W-:Y:S02]  /*0100*/  MOV R18, RZ ;  /* 0x000000ff00127202 */ /* 0x000fe40000000f00 */
[----:B------:R-:W-:Y:S02]  /*0110*/  ISETP.NE.AND P0, PT, R5, RZ, PT ;  /* 0x000000ff0500720c */ /* 0x000fe40003f05270 */
[----:B------:R-:W-:-:S05]  /*0120*/  MOV R7, RZ ;  /* 0x000000ff00077202 */ /* 0x000fca0000000f00 */
[----:B------:R-:W-:Y:S06]  /*0130*/  @!P1 BRA `(.L_x_20) ;  /* 0x0000000000fc9947 */ /* 0x000fec0003800000 */
[----:B------:R-:W0:Y:S01]  /*0140*/  LDC.64 R8, c[0x0][0x380] ;  /* 0x0000e000ff087b82 */ /* 0x000e220000000a00 */
[----:B------:R-:W-:Y:S01]  /*0150*/  LOP3.LUT R7, R4, 0x7ffffff8, RZ, 0xc0, !PT ;  /* 0x7ffffff804077812 */ /* 0x000fe200078ec0ff */
[C-C-:B------:R-:W-:Y:S01]  /*0160*/  IMAD R24, R2.reuse, 0x3, R3.reuse ;  /* 0x0000000302187824 */ /* 0x140fe200078e0203 */
[C---:B------:R-:W-:Y:S01]  /*0170*/  SHF.L.U32 R11, R2.reuse, 0x3, RZ ;  /* 0x00000003020b7819 */ /* 0x040fe200000006ff */
[C-C-:B------:R-:W-:Y:S01]  /*0180*/  IMAD R25, R2.reuse, 0x4, R3.reuse ;  /* 0x0000000402197824 */ /* 0x140fe200078e0203 */
[C---:B------:R-:W-:Y:S01]  /*0190*/  LEA R10, R2.reuse, R3, 0x1 ;  /* 0x00000003020a7211 */ /* 0x040fe200078e08ff */
[C-C-:B------:R-:W-:Y:S01]  /*01a0*/  IMAD R26, R2.reuse, 0x5, R3.reuse ;  /* 0x00000005021a7824 */ /* 0x140fe200078e0203 */
[----:B------:R-:W-:Y:S01]  /*01b0*/  MOV R18, RZ ;  /* 0x000000ff00127202 */ /* 0x000fe20000000f00 */
[----:B------:R-:W1:Y:S01]  /*01c0*/  LDC.64 R14, c[0x0][0x388] ;  /* 0x0000e200ff0e7b82 */ /* 0x000e620000000a00 */
[C-C-:B------:R-:W-:Y:S02]  /*01d0*/  IMAD R27, R2.reuse, 0x6, R3.reuse ;  /* 0x00000006021b7824 */ /* 0x140fe400078e0203 */
[----:B------:R-:W-:-:S02]  /*01e0*/  IMAD R28, R2, 0x7, R3 ;  /* 0x00000007021c7824 */ /* 0x000fc400078e0203 */
[----:B0-----:R-:W-:-:S03]  /*01f0*/  IMAD.WIDE.U32 R8, R6, 0x4, R8 ;  /* 0x0000000406087825 */ /* 0x001fc600078e0008 */
[----:B------:R-:W-:Y:S02]  /*0200*/  IADD3 R19, P1, PT, R8, 0x10, RZ ;  /* 0x0000001008137810 */ /* 0x000fe40007f3e0ff */
[----:B------:R-:W-:Y:S01]  /*0210*/  IADD3 R8, PT, PT, -R7, RZ, RZ ;  /* 0x000000ff07087210 */ /* 0x000fe20007ffe1ff */
[----:B-1----:R-:W-:Y:S01]  /*0220*/  IMAD.WIDE.U32 R16, R3, 0x4, R14 ;  /* 0x0000000403107825 */ /* 0x002fe200078e000e */
[----:B------:R-:W-:Y:S02]  /*0230*/  IADD3.X R29, PT, PT, RZ, R9, RZ, P1, !PT ;  /* 0x00000009ff1d7210 */ /* 0x000fe40000ffe4ff */
[----:B------:R-:W-:-:S07]  /*0240*/  IADD3 R9, PT, PT, R2, R3, RZ ;  /* 0x0000000302097210 */ /* 0x000fce0007ffe0ff */
.L_x_21:
[----:B------:R-:W-:Y:S01]  /*0250*/  IMAD.WIDE.U32 R12, R9, 0x4, R14 ;  /* 0x00000004090c7825 */ /* 0x000fe200078e000e */
[----:B------:R-:W2:Y:S04]  /*0260*/  LDG.E R21, desc[UR4][R16.64] ;  /* 0x0000000410157981 */ /* 0x000ea8000c1e1900 */
[----:B------:R0:W3:Y:S02]  /*0270*/  LDG.E R20, desc[UR4][R12.64] ;  /* 0x000000040c147981 */ /* 0x0000e4000c1e1900 */
[----:B0-----:R-:W-:Y:S02]  /*0280*/  MOV R12, R19 ;  /* 0x00000013000c7202 */ /* 0x001fe40000000f00 */
[----:B------:R-:W-:-:S05]  /*0290*/  MOV R13, R29 ;  /* 0x0000001d000d7202 */ /* 0x000fca0000000f00 */
[----:B------:R-:W2:Y:S04]  /*02a0*/  LDG.E R19, desc[UR4][R12.64+-0x10] ;  /* 0xfffff0040c137981 */ /* 0x000ea8000c1e1900 */
[----:B------:R-:W3:Y:S04]  /*02b0*/  LDG.E R22, desc[UR4][R12.64+-0xc] ;  /* 0xfffff4040c167981 */ /* 0x000ee8000c1e1900 */
[----:B------:R-:W4:Y:S01]  /*02c0*/  LDG.E R29, desc[UR4][R12.64+-0x4] ;  /* 0xfffffc040c1d7981 */ /* 0x000f22000c1e1900 */
[----:B--2---:R-:W-:-:S04]  /*02d0*/  FFMA R19, R19, R21, R18 ;  /* 0x0000001513137223 */ /* 0x004fc80000000012 */
[----:B---3--:R-:W-:Y:S01]  /*02e0*/  FFMA R18, R22, R20, R19 ;  /* 0x0000001416127223 */ /* 0x008fe20000000013 */
[--C-:B------:R-:W-:Y:S01]  /*02f0*/  IMAD.WIDE.U32 R22, R10, 0x4, R14.reuse ;  /* 0x000000040a167825 */ /* 0x100fe200078e000e */
[----:B------:R-:W2:Y:S03]  /*0300*/  LDG.E R19, desc[UR4][R12.64+-0x8] ;  /* 0xfffff8040c137981 */ /* 0x000ea6000c1e1900 */
[----:B------:R-:W-:Y:S02]  /*0310*/  IMAD.WIDE.U32 R20, R24, 0x4, R14 ;  /* 0x0000000418147825 */ /* 0x000fe400078e000e */
[----:B------:R-:W2:Y:S04]  /*0320*/  LDG.E R22, desc[UR4][R22.64] ;  /* 0x0000000416167981 */ /* 0x000ea8000c1e1900 */
[----:B------:R-:W4:Y:S04]  /*0330*/  LDG.E R20, desc[UR4][R20.64] ;  /* 0x0000000414147981 */ /* 0x000f28000c1e1900 */
[----:B------:R-:W3:Y:S01]  /*0340*/  LDG.E R23, desc[UR4][R12.64+0x4] ;  /* 0x000004040c177981 */ /* 0x000ee2000c1e1900 */
[----:B--2---:R-:W-:-:S03]  /*0350*/  FFMA R18, R19, R22, R18 ;  /* 0x0000001613127223 */ /* 0x004fc60000000012 */
[----:B------:R-:W2:Y:S01]  /*0360*/  LDG.E R22, desc[UR4][R12.64] ;  /* 0x000000040c167981 */ /* 0x000ea2000c1e1900 */
[----:B----4-:R-:W-:Y:S01]  /*0370*/  FFMA R29, R29, R20, R18 ;  /* 0x000000141d1d7223 */ /* 0x010fe20000000012 */
[----:B------:R-:W-:-:S05]  /*0380*/  IMAD.WIDE.U32 R18, R25, 0x4, R14 ;  /* 0x0000000419127825 */ /* 0x000fca00078e000e */
[----:B------:R0:W2:Y:S02]  /*0390*/  LDG.E R20, desc[UR4][R18.64] ;  /* 0x0000000412147981 */ /* 0x0000a4000c1e1900 */
[----:B0-----:R-:W-:-:S06]  /*03a0*/  IMAD.WIDE.U32 R18, R26, 0x4, R14 ;  /* 0x000000041a127825 */ /* 0x001fcc00078e000e */
[----:B------:R-:W3:Y:S04]  /*03b0*/  LDG.E R18, desc[UR4][R18.64] ;  /* 0x0000000412127981 */ /* 0x000ee8000c1e1900 */
[----:B------:R-:W4:Y:S01]  /*03c0*/  LDG.E R19, desc[UR4][R12.64+0xc] ;  /* 0x00000c040c137981 */ /* 0x000f22000c1e1900 */
[----:B--2---:R-:W-:Y:S01]  /*03d0*/  FFMA R29, R22, R20, R29 ;  /* 0x00000014161d7223 */ /* 0x004fe2000000001d */
[----:B------:R-:W-:-:S06]  /*03e0*/  IMAD.WIDE.U32 R20, R27, 0x4, R14 ;  /* 0x000000041b147825 */ /* 0x000fcc00078e000e */
[----:B------:R-:W2:Y:S01]  /*03f0*/  LDG.E R20, desc[UR4][R20.64] ;  /* 0x0000000414147981 */ /* 0x000ea2000c1e1900 */
[----:B---3--:R-:W-:Y:S01]  /*0400*/  FFMA R29, R23, R18, R29 ;  /* 0x00000012171d7223 */ /* 0x008fe2000000001d */
[----:B------:R-:W-:Y:S02]  /*0410*/  IMAD.WIDE.U32 R22, R28, 0x4, R14 ;  /* 0x000000041c167825 */ /* 0x000fe400078e000e */
[----:B------:R-:W2:Y:S04]  /*0420*/  LDG.E R18, desc[UR4][R12.64+0x8] ;  /* 0x000008040c127981 */ /* 0x000ea8000c1e1900 */
[----:B------:R-:W4:Y:S01]  /*0430*/  LDG.E R22, desc[UR4][R22.64] ;  /* 0x0000000416167981 */ /* 0x000f22000c1e1900 */
[----:B------:R-:W-:Y:S01]  /*0440*/  IADD3 R8, PT, PT, R8, 0x8, RZ ;  /* 0x0000000808087810 */ /* 0x000fe20007ffe0ff */
[C---:B------:R-:W-:Y:S01]  /*0450*/  IMAD.IADD R27, R11.reuse, 0x1, R27 ;  /* 0x000000010b1b7824 */ /* 0x040fe200078e021b */
[C---:B------:R-:W-:Y:S01]  /*0460*/  IADD3 R9, PT, PT, R11.reuse, R9, RZ ;  /* 0x000000090b097210 */ /* 0x040fe20007ffe0ff */
[C---:B------:R-:W-:Y:S01]  /*0470*/  IMAD.WIDE.U32 R16, R11.reuse, 0x4, R16 ;  /* 0x000000040b107825 */ /* 0x040fe200078e0010 */
[----:B------:R-:W-:-:S02]  /*0480*/  IADD3 R10, PT, PT, R11, R10, RZ ;  /* 0x0000000a0b0a7210 */ /* 0x000fc40007ffe0ff */
[C---:B------:R-:W-:Y:S02]  /*0490*/  IADD3 R24, PT, PT, R11.reuse, R24, RZ ;  /* 0x000000180b187210 */ /* 0x040fe40007ffe0ff */
[C---:B------:R-:W-:Y:S02]  /*04a0*/  IADD3 R25, PT, PT, R11.reuse, R25, RZ ;  /* 0x000000190b197210 */ /* 0x040fe40007ffe0ff */
[C---:B------:R-:W-:Y:S02]  /*04b0*/  IADD3 R26, PT, PT, R11.reuse, R26, RZ ;  /* 0x0000001a0b1a7210 */ /* 0x040fe40007ffe0ff */
[----:B------:R-:W-:Y:S01]  /*04c0*/  IADD3 R28, PT, PT, R11, R28, RZ ;  /* 0x0000001c0b1c7210 */ /* 0x000fe20007ffe0ff */
[----:B--2---:R-:W-:-:S04]  /*04d0*/  FFMA R18, R18, R20, R29 ;  /* 0x0000001412127223 */ /* 0x004fc8000000001d */
[----:B----4-:R-:W-:Y:S01]  /*04e0*/  FFMA R18, R19, R22, R18 ;  /* 0x0000001613127223 */ /* 0x010fe20000000012 */
[----:B------:R-:W-:-:S05]  /*04f0*/  IADD3 R19, P1, PT, R12, 0x20, RZ ;  /* 0x000000200c137810 */ /* 0x000fca0007f3e0ff */
[----:B------:R-:W-:Y:S01]  /*0500*/  IMAD.X R29, RZ, RZ, R13, P1 ;  /* 0x000000ffff1d7224 */ /* 0x000fe200008e060d */
[----:B------:R-:W-:-:S13]  /*0510*/  ISETP.NE.AND P1, PT, R8, RZ, PT ;  /* 0x000000ff0800720c */ /* 0x000fda0003f25270 */
[----:B------:R-:W-:Y:S05]  /*0520*/  @P1 BRA `(.L_x_21) ;  /* 0xfffffffc00481947 */ /* 0x000fea000383ffff */
.L_x_20:
[----:B------:R-:W-:Y:S05]  /*0530*/  @!P0 BRA `(.L_x_19) ;  /* 0x00000004000c8947 */ /* 0x000fea0003800000 */
[----:B------:R-:W-:Y:S02]  /*0540*/  ISETP.GE.U32.AND P1, PT, R5, 0x4, PT ;  /* 0x000000040500780c */ /* 0x000fe40003f26070 */
[----:B------:R-:W-:-:S04]  /*0550*/  LOP3.LUT R19, R4, 0x3, RZ, 0xc0, !PT ;  /* 0x0000000304137812 */ /* 0x000fc800078ec0ff */
[----:B------:R-:W-:-:S07]  /*0560*/  ISETP.NE.AND P0, PT, R19, RZ, PT ;  /* 0x000000ff1300720c */ /* 0x000fce0003f05270 */
[----:B------:R-:W-:Y:S06]  /*0570*/  @!P1 BRA `(.L_x_22) ;  /* 0x0000000000789947 */ /* 0x000fec0003800000 */
[----:B------:R-:W0:Y:S01]  /*0580*/  LDC.64 R16, c[0x0][0x380] ;  /* 0x0000e000ff107b82 */ /* 0x000e220000000a00 */
[-C--:B------:R-:W-:Y:S01]  /*0590*/  IMAD R13, R7, R2.reuse, R3 ;  /* 0x00000002070d7224 */ /* 0x080fe200078e0203 */
[CC--:B------:R-:W-:Y:S02]  /*05a0*/  IADD3 R5, PT, PT, R6.reuse, R7.reuse, RZ ;  /* 0x0000000706057210 */ /* 0x0c0fe40007ffe0ff */
[----:B------:R-:W-:Y:S02]  /*05b0*/  IADD3 R20, P1, PT, R6, R7, RZ ;  /* 0x0000000706147210 */ /* 0x000fe40007f3e0ff */
[----:B------:R-:W-:Y:S02]  /*05c0*/  IADD3 R21, PT, PT, R13, R2, RZ ;  /* 0x000000020d157210 */ /* 0x000fe40007ffe0ff */
[----:B------:R-:W1:Y:S08]  /*05d0*/  LDC.64 R10, c[0x0][0x388] ;  /* 0x0000e200ff0a7b82 */ /* 0x000e700000000a00 */
[----:B------:R-:W2:Y:S01]  /*05e0*/  LDC.64 R8, c[0x0][0x380] ;  /* 0x0000e000ff087b82 */ /* 0x000ea20000000a00 */
[----:B0-----:R-:W-:Y:S01]  /*05f0*/  IMAD.WIDE.U32 R16, R5, 0x4, R16 ;  /* 0x0000000405107825 */ /* 0x001fe200078e0010 */
[----:B------:R-:W-:-:S05]  /*0600*/  IADD3.X R5, PT, PT, RZ, RZ, RZ, P1, !PT ;  /* 0x000000ffff057210 */ /* 0x000fca0000ffe4ff */
[----:B------:R-:W3:Y:S01]  /*0610*/  LDG.E R17, desc[UR4][R16.64] ;  /* 0x0000000410117981 */ /* 0x000ee2000c1e1900 */
[----:B-1----:R-:W-:-:S04]  /*0620*/  IMAD.WIDE.U32 R12, R13, 0x4, R10 ;  /* 0x000000040d0c7825 */ /* 0x002fc800078e000a */
[C---:B------:R-:W-:Y:S01]  /*0630*/  IMAD.WIDE.U32 R14, R21.reuse, 0x4, R10 ;  /* 0x00000004150e7825 */ /* 0x040fe200078e000a */
[----:B------:R-:W-:Y:S01]  /*0640*/  IADD3 R21, PT, PT, R21, R2, RZ ;  /* 0x0000000215157210 */ /* 0x000fe20007ffe0ff */
[----:B------:R-:W3:Y:S01]  /*0650*/  LDG.E R12, desc[UR4][R12.64] ;  /* 0x000000040c0c7981 */ /* 0x000ee2000c1e1900 */
[----:B--2---:R-:W-:-:S03]  /*0660*/  LEA R8, P1, R20, R8, 0x2 ;  /* 0x0000000814087211 */ /* 0x004fc600078210ff */
[----:B------:R-:W2:Y:S01]  /*0670*/  LDG.E R14, desc[UR4][R14.64] ;  /* 0x000000040e0e7981 */ /* 0x000ea2000c1e1900 */
[----:B------:R-:W-:Y:S01]  /*0680*/  LEA.HI.X R9, R20, R9, R5, 0x2, P1 ;  /* 0x0000000914097211 */ /* 0x000fe200008f1405 */
[C---:B------:R-:W-:Y:S02]  /*0690*/  IMAD.IADD R5, R21.reuse, 0x1, R2 ;  /* 0x0000000115057824 */ /* 0x040fe400078e0202 */
[--C-:B------:R-:W-:Y:S02]  /*06a0*/  IMAD.WIDE.U32 R20, R21, 0x4, R10.reuse ;  /* 0x0000000415147825 */ /* 0x100fe400078e000a */
[----:B------:R-:W2:Y:S02]  /*06b0*/  LDG.E R22, desc[UR4][R8.64+0x4] ;  /* 0x0000040408167981 */ /* 0x000ea4000c1e1900 */
[----:B------:R-:W-:Y:S02]  /*06c0*/  IMAD.WIDE.U32 R10, R5, 0x4, R10 ;  /* 0x00000004050a7825 */ /* 0x000fe400078e000a */
[----:B------:R-:W4:Y:S04]  /*06d0*/  LDG.E R20, desc[UR4][R20.64] ;  /* 0x0000000414147981 */ /* 0x000f28000c1e1900 */
[----:B------:R-:W4:Y:S04]  /*06e0*/  LDG.E R24, desc[UR4][R8.64+0x8] ;  /* 0x0000080408187981 */ /* 0x000f28000c1e1900 */
[----:B------:R-:W5:Y:S04]  /*06f0*/  LDG.E R10, desc[UR4][R10.64] ;  /* 0x000000040a0a7981 */ /* 0x000f68000c1e1900 */
[----:B------:R-:W5:Y:S01]  /*0700*/  LDG.E R16, desc[UR4][R8.64+0xc] ;  /* 0x00000c0408107981 */ /* 0x000f62000c1e1900 */
[----:B------:R-:W-:Y:S01]  /*0710*/  IADD3 R7, PT, PT, R7, 0x4, RZ ;  /* 0x0000000407077810 */ /* 0x000fe20007ffe0ff */
[----:B---3--:R-:W-:-:S04]  /*0720*/  FFMA R17, R17, R12, R18 ;  /* 0x0000000c11117223 */ /* 0x008fc80000000012 */
[----:B--2---:R-:W-:-:S04]  /*0730*/  FFMA R17, R22, R14, R17 ;  /* 0x0000000e16117223 */ /* 0x004fc80000000011 */
[----:B----4-:R-:W-:-:S04]  /*0740*/  FFMA R17, R24, R20, R17 ;  /* 0x0000001418117223 */ /* 0x010fc80000000011 */
[----:B-----5:R-:W-:-:S07]  /*0750*/  FFMA R18, R16, R10, R17 ;  /* 0x0000000a10127223 */ /* 0x020fce0000000011 */
.L_x_22:
[----:B------:R-:W-:Y:S05]  /*0760*/  @!P0 BRA `(.L_x_19) ;  /* 0x0000000000808947 */ /* 0x000fea0003800000 */
[----:B------:R-:W-:Y:S01]  /*0770*/  ISETP.NE.AND P1, PT, R19, 0x1, PT ;  /* 0x000000011300780c */ /* 0x000fe20003f25270 */
[----:B------:R-:W0:Y:S01]  /*0780*/  LDC.64 R16, c[0x0][0x380] ;  /* 0x0000e000ff107b82 */ /* 0x000e220000000a00 */
[----:B------:R-:W-:-:S04]  /*0790*/  LOP3.LUT R4, R4, 0x1, RZ, 0xc0, !PT ;  /* 0x0000000104047812 */ /* 0x000fc800078ec0ff */
[----:B------:R-:W-:-:S03]  /*07a0*/  ISETP.NE.U32.AND P0, PT, R4, 0x1, PT ;  /* 0x000000010400780c */ /* 0x000fc60003f05070 */
[----:B------:R-:W1:Y:S04]  /*07b0*/  LDC.64 R12, c[0x0][0x388] ;  /* 0x0000e200ff0c7b82 */ /* 0x000e680000000a00 */
[CC--:B------:R-:W-:Y:S01]  /*07c0*/  @P1 IADD3 R5, PT, PT, R6.reuse, R7.reuse, RZ ;  /* 0x0000000706051210 */ /* 0x0c0fe20007ffe0ff */
[CC--:B------:R-:W-:Y:S01]  /*07d0*/  @P1 IMAD R19, R7.reuse, R2.reuse, R3 ;  /* 0x0000000207131224 */ /* 0x0c0fe200078e0203 */
[----:B------:R-:W-:Y:S02]  /*07e0*/  @P1 IADD3 R20, P2, PT, R6, R7, RZ ;  /* 0x0000000706141210 */ /* 0x000fe40007f5e0ff */
[----:B------:R-:W2:Y:S01]  /*07f0*/  @P1 LDC.64 R14, c[0x0][0x380] ;  /* 0x0000e000ff0e1b82 */ /* 0x000ea20000000a00 */
[----:B------:R-:W-:Y:S02]  /*0800*/  @P1 IADD3 R7, PT, PT, R7, 0x2, RZ ;  /* 0x0000000207071810 */ /* 0x000fe40007ffe0ff */
[----:B------:R-:W-:-:S02]  /*0810*/  @P1 IADD3 R23, PT, PT, R19, R2, RZ ;  /* 0x0000000213171210 */ /* 0x000fc40007ffe0ff */
[----:B------:R-:W-:-:S03]  /*0820*/  @P1 IADD3.X R21, PT, PT, RZ, RZ, RZ, P2, !PT ;  /* 0x000000ffff151210 */ /* 0x000fc600017fe4ff */
[----:B------:R-:W3:Y:S01]  /*0830*/  LDC.64 R8, c[0x0][0x380] ;  /* 0x0000e000ff087b82 */ /* 0x000ee20000000a00 */
[----:B0-----:R-:W-:-:S06]  /*0840*/  @P1 IMAD.WIDE.U32 R16, R5, 0x4, R16 ;  /* 0x0000000405101825 */ /* 0x001fcc00078e0010 */
[----:B------:R-:W4:Y:S01]  /*0850*/  @P1 LDG.E R17, desc[UR4][R16.64] ;  /* 0x0000000410111981 */ /* 0x000f22000c1e1900 */
[----:B------:R-:W0:Y:S01]  /*0860*/  LDC.64 R10, c[0x0][0x388] ;  /* 0x0000e200ff0a7b82 */ /* 0x000e220000000a00 */
[----:B-1----:R-:W-:Y:S01]  /*0870*/  @P1 IMAD.WIDE.U32 R4, R19, 0x4, R12 ;  /* 0x0000000413041825 */ /* 0x002fe200078e000c */
[----:B------:R-:W-:-:S03]  /*0880*/  @!P0 IADD3 R19, PT, PT, R6, R7, RZ ;  /* 0x0000000706138210 */ /* 0x000fc60007ffe0ff */
[----:B------:R-:W-:Y:S02]  /*0890*/  @P1 IMAD.WIDE.U32 R12, R23, 0x4, R12 ;  /* 0x00000004170c1825 */ /* 0x000fe400078e000c */
[----:B------:R-:W4:Y:S01]  /*08a0*/  @P1 LDG.E R4, desc[UR4][R4.64] ;  /* 0x0000000404041981 */ /* 0x000f22000c1e1900 */
[----:B--2---:R-:W-:Y:S01]  /*08b0*/  @P1 LEA R14, P2, R20, R14, 0x2 ;  /* 0x0000000e140e1211 */ /* 0x004fe200078410ff */
[----:B------:R-:W-:Y:S02]  /*08c0*/  @!P0 IMAD R7, R2, R7, R3 ;  /* 0x0000000702078224 */ /* 0x000fe400078e0203 */
[----:B------:R-:W2:Y:S01]  /*08d0*/  @P1 LDG.E R12, desc[UR4][R12.64] ;  /* 0x000000040c0c1981 */ /* 0x000ea2000c1e1900 */
[----:B------:R-:W-:Y:S01]  /*08e0*/  @P1 LEA.HI.X R15, R20, R15, R21, 0x2, P2 ;  /* 0x0000000f140f1211 */ /* 0x000fe200010f1415 */
[----:B---3--:R-:W-:-:S04]  /*08f0*/  @!P0 IMAD.WIDE.U32 R8, R19, 0x4, R8 ;  /* 0x0000000413088825 */ /* 0x008fc800078e0008 */
[----:B------:R-:W2:Y:S04]  /*0900*/  @P1 LDG.E R14, desc[UR4][R14.64+0x4] ;  /* 0x000004040e0e1981 */ /* 0x000ea8000c1e1900 */
[----:B------:R-:W3:Y:S01]  /*0910*/  @!P0 LDG.E R9, desc[UR4][R8.64] ;  /* 0x0000000408098981 */ /* 0x000ee2000c1e1900 */
[----:B0-----:R-:W-:-:S06]  /*0920*/  @!P0 IMAD.WIDE.U32 R10, R7, 0x4, R10 ;  /* 0x00000004070a8825 */ /* 0x001fcc00078e000a */
[----:B------:R-:W3:Y:S01]  /*0930*/  @!P0 LDG.E R10, desc[UR4][R10.64] ;  /* 0x000000040a0a8981 */ /* 0x000ee2000c1e1900 */
[----:B----4-:R-:W-:-:S04]  /*0940*/  @P1 FFMA R17, R17, R4, R18 ;  /* 0x0000000411111223 */ /* 0x010fc80000000012 */
[----:B--2---:R-:W-:-:S04]  /*0950*/  @P1 FFMA R18, R14, R12, R17 ;  /* 0x0000000c0e121223 */ /* 0x004fc80000000011 */
[----:B---3--:R-:W-:-:S07]  /*0960*/  @!P0 FFMA R18, R9, R10, R18 ;  /* 0x0000000a09128223 */ /* 0x008fce0000000012 */
.L_x_19:
[----:B------:R-:W0:Y:S01]  /*0970*/  LDC.64 R4, c[0x0][0x390] ;  /* 0x0000e400ff047b82 */ /* 0x000e220000000a00 */
[----:B------:R-:W-:-:S04]  /*0980*/  IMAD R3, R2, R0, R3 ;  /* 0x0000000002037224 */ /* 0x000fc800078e0203 */
[----:B0-----:R-:W-:-:S05]  /*0990*/  IMAD.WIDE.U32 R2, R3, 0x4, R4 ;  /* 0x0000000403027825 */ /* 0x001fca00078e0004 */
[----:B------:R-:W-:Y:S01]  /*09a0*/  STG.E desc[UR4][R2.64], R18 ;  /* 0x0000001202007986 */ /* 0x000fe2000c101904 */
[----:B------:R-:W-:Y:S05]  /*09b0*/  EXIT ;  /* 0x000000000000794d */ /* 0x000fea0003800000 */
.L_x_23:
        /* <DEDUP_REMOVED lines=12> */
.L_x_29:


//--------------------- .text._Z13cudaMatrixAddPfS_S_ --------------------------
	.section	.text._Z13cudaMatrixAddPfS_S_,"ax",@progbits
	.align	128
        .global         _Z13cudaMatrixAddPfS_S_
        .type           _Z13cudaMatrixAddPfS_S_,@function
        .size           _Z13cudaMatrixAddPfS_S_,(.L_x_30 - _Z13cudaMatrixAddPfS_S_)
        .other          _Z13cudaMatrixAddPfS_S_,@"STO_CUDA_ENTRY STV_DEFAULT"
_Z13cudaMatrixAddPfS_S_:
.text._Z13cudaMatrixAddPfS_S_:
        /* <DEDUP_REMOVED lines=15> */
[----:B------:R-:W2:Y:S08]  /*00f0*/  LDC.64 R4, c[0x0][0x388] ;  /* 0x0000e200ff047b82 */ /* 0x000eb00000000a00 */
[----:B------:R-:W3:Y:S01]  /*0100*/  LDC.64 R6, c[0x0][0x390] ;  /* 0x0000e400ff067b82 */ /* 0x000ee20000000a00 */
[----:B0-----:R-:W-:-:S06]  /*0110*/  IMAD.WIDE R2, R9, 0x4, R2 ;  /* 0x0000000409027825 */ /* 0x001fcc00078e0202 */
[----:B-1----:R-:W4:Y:S01]  /*0120*/  LDG.E R2, desc[UR4][R2.64] ;  /* 0x0000000402027981 */ /* 0x002f22000c1e1900 */
[----:B--2---:R-:W-:-:S06]  /*0130*/  IMAD.WIDE R4, R9, 0x4, R4 ;  /* 0x0000000409047825 */ /* 0x004fcc00078e0204 */
[----:B------:R-:W4:Y:S01]  /*0140*/  LDG.E R5, desc[UR4][R4.64] ;  /* 0x0000000404057981 */ /* 0x000f22000c1e1900 */
[----:B---3--:R-:W-:-:S04]  /*0150*/  IMAD.WIDE R6, R9, 0x4, R6 ;  /* 0x0000000409067825 */ /* 0x008fc800078e0206 */
[----:B----4-:R-:W-:-:S05]  /*0160*/  FADD R9, R2, R5 ;  /* 0x0000000502097221 */ /* 0x010fca0000000000 */
[----:B------:R-:W-:Y:S01]  /*0170*/  STG.E desc[UR4][R6.64], R9 ;  /* 0x0000000906007986 */ /* 0x000fe2000c101904 */
[----:B------:R-:W-:Y:S05]  /*0180*/  EXIT ;  /* 0x000000000000794d */ /* 0x000fea0003800000 */
.L_x_24:
        /* <DEDUP_REMOVED lines=15> */
.L_x_30:


//--------------------- .nv.shared.reserved.0     --------------------------
	.section	.nv.shared.reserved.0,"aw",@nobits
	.weak		__nv_reservedSMEM_offset_0_alias
	.size		__nv_reservedSMEM_offset_0_alias, 0, 64
	.other		__nv_reservedSMEM_offset_0_alias,@"STO_CUDA_RESERVED_SHARED STV_DEFAULT"
__nv_reservedSMEM_offset_0_alias:
	.zero		0
	.zero		64


//--------------------- .nv.constant0._Z7FlattenPfS_ --------------------------
	.section	.nv.constant0._Z7FlattenPfS_,"a",@progbits
	.sectionflags	@""
	.align	4
.nv.constant0._Z7FlattenPfS_:
	.zero		912


//--------------------- .nv.constant0._Z14Moyennage2DGPUPfS_i --------------------------
	.section	.nv.constant0._Z14Moyennage2DGPUPfS_i,"a",@progbits
	.sectionflags	@""
	.align	4
.nv.constant0._Z14Moyennage2DGPUPfS_i:
	.zero		916


//--------------------- .nv.constant0._Z16Convolution3DGPUPfS_S_iii --------------------------
	.section	.nv.constant0._Z16Convolution3DGPUPfS_S_iii,"a",@progbits
	.sectionflags	@""
	.align	4
.nv.constant0._Z16Convolution3DGPUPfS_S_iii:
	.zero		932


//--------------------- .nv.constant0._Z16Convolution2DGPUPfS_S_ii --------------------------
	.section	.nv.constant0._Z16Convolution2DGPUPfS_S_ii,"a",@progbits
	.sectionflags	@""
	.align	4
.nv.constant0._Z16Convolution2DGPUPfS_S_ii:
	.zero		928


//--------------------- .nv.constant0._Z14cudaMatrixMultPfS_S_i --------------------------
	.section	.nv.constant0._Z14cudaMatrixMultPfS_S_i,"a",@progbits
	.sectionflags	@""
	.align	4
.nv.constant0._Z14cudaMatrixMultPfS_S_i:
	.zero		924


//--------------------- .nv.constant0._Z13cudaMatrixAddPfS_S_ --------------------------
	.section	.nv.constant0._Z13cudaMatrixAddPfS_S_,"a",@progbits
	.sectionflags	@""
	.align	4
.nv.constant0._Z13cudaMatrixAddPfS_S_:
	.zero		920


//--------------------- SYMBOLS --------------------------

	.type		.nv.reservedSmem.offset0,@object
	.size		.nv.reservedSmem.offset0,0x4
